//
// Generated by NVIDIA NVVM Compiler
//
// Compiler Build ID: CL-36424714
// Cuda compilation tools, release 13.0, V13.0.88
// Based on NVVM 20.0.0
//

.version 9.0
.target sm_100
.address_size 64

	// .globl	_Z21attention_bf16_kernelPK13__nv_bfloat16S1_S1_PS_iif
// _ZZ18softmax_block_bf16PfiE5s_max has been demoted
// _ZZ18softmax_block_bf16PfiE5s_sum has been demoted
// _ZZ21attention_bf16_kernelPK13__nv_bfloat16S1_S1_PS_iifE7row_dot has been demoted
.extern .shared .align 16 .b8 s_logits[];

.visible .entry _Z21attention_bf16_kernelPK13__nv_bfloat16S1_S1_PS_iif(
	.param .u64 .ptr .align 1 _Z21attention_bf16_kernelPK13__nv_bfloat16S1_S1_PS_iif_param_0,
	.param .u64 .ptr .align 1 _Z21attention_bf16_kernelPK13__nv_bfloat16S1_S1_PS_iif_param_1,
	.param .u64 .ptr .align 1 _Z21attention_bf16_kernelPK13__nv_bfloat16S1_S1_PS_iif_param_2,
	.param .u64 .ptr .align 1 _Z21attention_bf16_kernelPK13__nv_bfloat16S1_S1_PS_iif_param_3,
	.param .u32 _Z21attention_bf16_kernelPK13__nv_bfloat16S1_S1_PS_iif_param_4,
	.param .u32 _Z21attention_bf16_kernelPK13__nv_bfloat16S1_S1_PS_iif_param_5,
	.param .f32 _Z21attention_bf16_kernelPK13__nv_bfloat16S1_S1_PS_iif_param_6
)
{
	.reg .pred 	%p<40>;
	.reg .b16 	%rs<21>;
	.reg .b32 	%r<186>;
	.reg .b32 	%f<284>;
	.reg .b64 	%rd<89>;
	// demoted variable
	.shared .align 4 .f32 _ZZ18softmax_block_bf16PfiE5s_max;
	// demoted variable
	.shared .align 4 .f32 _ZZ18softmax_block_bf16PfiE5s_sum;
	// demoted variable
	.shared .align 4 .f32 _ZZ21attention_bf16_kernelPK13__nv_bfloat16S1_S1_PS_iifE7row_dot;
	ld.param.u64 	%rd8, [_Z21attention_bf16_kernelPK13__nv_bfloat16S1_S1_PS_iif_param_0];
	ld.param.u64 	%rd9, [_Z21attention_bf16_kernelPK13__nv_bfloat16S1_S1_PS_iif_param_1];
	ld.param.u64 	%rd10, [_Z21attention_bf16_kernelPK13__nv_bfloat16S1_S1_PS_iif_param_2];
	ld.param.u64 	%rd11, [_Z21attention_bf16_kernelPK13__nv_bfloat16S1_S1_PS_iif_param_3];
	ld.param.u32 	%r78, [_Z21attention_bf16_kernelPK13__nv_bfloat16S1_S1_PS_iif_param_4];
	ld.param.u32 	%r79, [_Z21attention_bf16_kernelPK13__nv_bfloat16S1_S1_PS_iif_param_5];
	ld.param.f32 	%f40, [_Z21attention_bf16_kernelPK13__nv_bfloat16S1_S1_PS_iif_param_6];
	cvta.to.global.u64 	%rd1, %rd10;
	cvta.to.global.u64 	%rd2, %rd11;
	mov.u32 	%r80, %ctaid.x;
	mov.u32 	%r81, %ctaid.y;
	mov.u32 	%r171, %tid.x;
	mul.lo.s32 	%r82, %r78, %r81;
	mul.lo.s32 	%r83, %r82, %r79;
	cvt.s64.s32 	%rd3, %r83;
	mul.lo.s32 	%r84, %r79, %r80;
	cvt.s64.s32 	%rd12, %r84;
	add.s64 	%rd4, %rd3, %rd12;
	setp.lt.s32 	%p1, %r78, 1;
	@%p1 bra 	$L__BB0_10;
	mov.u32 	%r2, %ntid.x;
	cvta.to.global.u64 	%rd5, %rd8;
	cvta.to.global.u64 	%rd6, %rd9;
	mov.b32 	%r159, 0;
$L__BB0_2:
	setp.ge.s32 	%p2, %r171, %r79;
	mov.f32 	%f260, 0f00000000;
	@%p2 bra 	$L__BB0_5;
	mul.lo.s32 	%r86, %r159, %r79;
	cvt.s64.s32 	%rd13, %r86;
	add.s64 	%rd7, %rd13, %rd3;
	mov.f32 	%f260, 0f00000000;
	mov.u32 	%r160, %r171;
$L__BB0_4:
	cvt.s64.s32 	%rd14, %r160;
	add.s64 	%rd15, %rd4, %rd14;
	shl.b64 	%rd16, %rd15, 1;
	add.s64 	%rd17, %rd5, %rd16;
	ld.global.nc.u16 	%rs2, [%rd17];
	// begin inline asm
	{ cvt.f32.bf16 %f43, %rs2;}

	// end inline asm
	add.s64 	%rd18, %rd7, %rd14;
	shl.b64 	%rd19, %rd18, 1;
	add.s64 	%rd20, %rd6, %rd19;
	ld.global.nc.u16 	%rs3, [%rd20];
	// begin inline asm
	{ cvt.f32.bf16 %f44, %rs3;}

	// end inline asm
	fma.rn.f32 	%f260, %f43, %f44, %f260;
	add.s32 	%r160, %r160, %r2;
	setp.lt.s32 	%p3, %r160, %r79;
	@%p3 bra 	$L__BB0_4;
$L__BB0_5:
	setp.ne.s32 	%p4, %r171, 0;
	@%p4 bra 	$L__BB0_7;
	mov.b32 	%r87, 0;
	st.shared.u32 	[_ZZ21attention_bf16_kernelPK13__nv_bfloat16S1_S1_PS_iifE7row_dot], %r87;
$L__BB0_7:
	setp.ne.s32 	%p5, %r171, 0;
	bar.sync 	0;
	atom.shared.add.f32 	%f45, [_ZZ21attention_bf16_kernelPK13__nv_bfloat16S1_S1_PS_iifE7row_dot], %f260;
	bar.sync 	0;
	@%p5 bra 	$L__BB0_9;
	ld.shared.f32 	%f46, [_ZZ21attention_bf16_kernelPK13__nv_bfloat16S1_S1_PS_iifE7row_dot];
	mul.f32 	%f47, %f40, %f46;
	shl.b32 	%r88, %r159, 2;
	mov.u32 	%r89, s_logits;
	add.s32 	%r90, %r89, %r88;
	st.shared.f32 	[%r90], %f47;
$L__BB0_9:
	bar.sync 	0;
	add.s32 	%r159, %r159, 1;
	setp.ne.s32 	%p6, %r159, %r78;
	@%p6 bra 	$L__BB0_2;
$L__BB0_10:
	bar.sync 	0;
	setp.ne.s32 	%p7, %r171, 0;
	@%p7 bra 	$L__BB0_12;
	mov.b32 	%r91, -525502228;
	st.shared.u32 	[_ZZ18softmax_block_bf16PfiE5s_max], %r91;
$L__BB0_12:
	setp.ne.s32 	%p8, %r171, 0;
	bar.sync 	0;
	@%p8 bra 	$L__BB0_27;
	setp.lt.s32 	%p9, %r78, 1;
	mov.f32 	%f269, 0fE0AD78EC;
	@%p9 bra 	$L__BB0_26;
	and.b32  	%r7, %r78, 15;
	setp.lt.u32 	%p10, %r78, 16;
	mov.f32 	%f269, 0fE0AD78EC;
	mov.b32 	%r163, 0;
	@%p10 bra 	$L__BB0_17;
	and.b32  	%r163, %r78, 2147483632;
	mov.f32 	%f269, 0fE0AD78EC;
	mov.b32 	%r161, 0;
	mov.u32 	%r95, s_logits;
$L__BB0_16:
	.pragma "nounroll";
	shl.b32 	%r94, %r161, 2;
	add.s32 	%r96, %r95, %r94;
	ld.shared.v4.f32 	{%f52, %f53, %f54, %f55}, [%r96];
	max.f32 	%f56, %f269, %f52;
	max.f32 	%f57, %f56, %f53;
	max.f32 	%f58, %f57, %f54;
	max.f32 	%f59, %f58, %f55;
	ld.shared.v4.f32 	{%f60, %f61, %f62, %f63}, [%r96+16];
	max.f32 	%f64, %f59, %f60;
	max.f32 	%f65, %f64, %f61;
	max.f32 	%f66, %f65, %f62;
	max.f32 	%f67, %f66, %f63;
	ld.shared.v4.f32 	{%f68, %f69, %f70, %f71}, [%r96+32];
	max.f32 	%f72, %f67, %f68;
	max.f32 	%f73, %f72, %f69;
	max.f32 	%f74, %f73, %f70;
	max.f32 	%f75, %f74, %f71;
	ld.shared.v4.f32 	{%f76, %f77, %f78, %f79}, [%r96+48];
	max.f32 	%f80, %f75, %f76;
	max.f32 	%f81, %f80, %f77;
	max.f32 	%f82, %f81, %f78;
	max.f32 	%f269, %f82, %f79;
	add.s32 	%r161, %r161, 16;
	setp.ne.s32 	%p11, %r161, %r163;
	@%p11 bra 	$L__BB0_16;
$L__BB0_17:
	setp.eq.s32 	%p12, %r7, 0;
	@%p12 bra 	$L__BB0_26;
	and.b32  	%r12, %r78, 7;
	setp.lt.u32 	%p13, %r7, 8;
	@%p13 bra 	$L__BB0_20;
	shl.b32 	%r97, %r163, 2;
	mov.u32 	%r98, s_logits;
	add.s32 	%r99, %r98, %r97;
	ld.shared.f32 	%f84, [%r99];
	max.f32 	%f85, %f269, %f84;
	ld.shared.f32 	%f86, [%r99+4];
	max.f32 	%f87, %f85, %f86;
	ld.shared.f32 	%f88, [%r99+8];
	max.f32 	%f89, %f87, %f88;
	ld.shared.f32 	%f90, [%r99+12];
	max.f32 	%f91, %f89, %f90;
	ld.shared.f32 	%f92, [%r99+16];
	max.f32 	%f93, %f91, %f92;
	ld.shared.f32 	%f94, [%r99+20];
	max.f32 	%f95, %f93, %f94;
	ld.shared.f32 	%f96, [%r99+24];
	max.f32 	%f97, %f95, %f96;
	ld.shared.f32 	%f98, [%r99+28];
	max.f32 	%f269, %f97, %f98;
	add.s32 	%r163, %r163, 8;
$L__BB0_20:
	setp.eq.s32 	%p14, %r12, 0;
	@%p14 bra 	$L__BB0_26;
	and.b32  	%r15, %r78, 3;
	setp.lt.u32 	%p15, %r12, 4;
	@%p15 bra 	$L__BB0_23;
	shl.b32 	%r100, %r163, 2;
	mov.u32 	%r101, s_logits;
	add.s32 	%r102, %r101, %r100;
	ld.shared.f32 	%f100, [%r102];
	max.f32 	%f101, %f269, %f100;
	ld.shared.f32 	%f102, [%r102+4];
	max.f32 	%f103, %f101, %f102;
	ld.shared.f32 	%f104, [%r102+8];
	max.f32 	%f105, %f103, %f104;
	ld.shared.f32 	%f106, [%r102+12];
	max.f32 	%f269, %f105, %f106;
	add.s32 	%r163, %r163, 4;
$L__BB0_23:
	setp.eq.s32 	%p16, %r15, 0;
	@%p16 bra 	$L__BB0_26;
	mov.b32 	%r166, 0;
	mov.u32 	%r105, s_logits;
$L__BB0_25:
	.pragma "nounroll";
	shl.b32 	%r104, %r163, 2;
	add.s32 	%r106, %r105, %r104;
	ld.shared.f32 	%f107, [%r106];
	max.f32 	%f269, %f269, %f107;
	add.s32 	%r163, %r163, 1;
	add.s32 	%r166, %r166, 1;
	setp.ne.s32 	%p17, %r166, %r15;
	@%p17 bra 	$L__BB0_25;
$L__BB0_26:
	st.shared.f32 	[_ZZ18softmax_block_bf16PfiE5s_max], %f269;
$L__BB0_27:
	setp.ne.s32 	%p18, %r171, 0;
	bar.sync 	0;
	@%p18 bra 	$L__BB0_29;
	mov.b32 	%r107, 0;
	st.shared.u32 	[_ZZ18softmax_block_bf16PfiE5s_sum], %r107;
$L__BB0_29:
	setp.ne.s32 	%p19, %r171, 0;
	bar.sync 	0;
	ld.shared.f32 	%f17, [_ZZ18softmax_block_bf16PfiE5s_max];
	@%p19 bra 	$L__BB0_40;
	setp.lt.s32 	%p20, %r78, 1;
	mov.f32 	%f275, 0f00000000;
	@%p20 bra 	$L__BB0_39;
	and.b32  	%r22, %r78, 3;
	setp.lt.u32 	%p21, %r78, 4;
	mov.f32 	%f275, 0f00000000;
	mov.b32 	%r169, 0;
	@%p21 bra 	$L__BB0_34;
	and.b32  	%r169, %r78, 2147483644;
	mov.f32 	%f275, 0f00000000;
	mov.b32 	%r167, 0;
	mov.u32 	%r111, s_logits;
$L__BB0_33:
	.pragma "nounroll";
	shl.b32 	%r110, %r167, 2;
	add.s32 	%r112, %r111, %r110;
	ld.shared.v4.f32 	{%f112, %f113, %f114, %f115}, [%r112];
	sub.f32 	%f116, %f112, %f17;
	fma.rn.f32 	%f117, %f116, 0f3BBB989D, 0f3F000000;
	cvt.sat.f32.f32 	%f118, %f117;
	mov.f32 	%f119, 0f4B400001;
	mov.f32 	%f120, 0f437C0000;
	fma.rm.f32 	%f121, %f118, %f120, %f119;
	add.f32 	%f122, %f121, 0fCB40007F;
	neg.f32 	%f123, %f122;
	fma.rn.f32 	%f124, %f116, 0f3FB8AA3B, %f123;
	fma.rn.f32 	%f125, %f116, 0f32A57060, %f124;
	mov.b32 	%r113, %f121;
	shl.b32 	%r114, %r113, 23;
	mov.b32 	%f126, %r114;
	ex2.approx.ftz.f32 	%f127, %f125;
	mul.f32 	%f128, %f127, %f126;
	add.f32 	%f129, %f275, %f128;
	sub.f32 	%f130, %f113, %f17;
	fma.rn.f32 	%f131, %f130, 0f3BBB989D, 0f3F000000;
	cvt.sat.f32.f32 	%f132, %f131;
	fma.rm.f32 	%f133, %f132, %f120, %f119;
	add.f32 	%f134, %f133, 0fCB40007F;
	neg.f32 	%f135, %f134;
	fma.rn.f32 	%f136, %f130, 0f3FB8AA3B, %f135;
	fma.rn.f32 	%f137, %f130, 0f32A57060, %f136;
	mov.b32 	%r115, %f133;
	shl.b32 	%r116, %r115, 23;
	mov.b32 	%f138, %r116;
	ex2.approx.ftz.f32 	%f139, %f137;
	mul.f32 	%f140, %f139, %f138;
	add.f32 	%f141, %f129, %f140;
	sub.f32 	%f142, %f114, %f17;
	fma.rn.f32 	%f143, %f142, 0f3BBB989D, 0f3F000000;
	cvt.sat.f32.f32 	%f144, %f143;
	fma.rm.f32 	%f145, %f144, %f120, %f119;
	add.f32 	%f146, %f145, 0fCB40007F;
	neg.f32 	%f147, %f146;
	fma.rn.f32 	%f148, %f142, 0f3FB8AA3B, %f147;
	fma.rn.f32 	%f149, %f142, 0f32A57060, %f148;
	mov.b32 	%r117, %f145;
	shl.b32 	%r118, %r117, 23;
	mov.b32 	%f150, %r118;
	ex2.approx.ftz.f32 	%f151, %f149;
	mul.f32 	%f152, %f151, %f150;
	add.f32 	%f153, %f141, %f152;
	sub.f32 	%f154, %f115, %f17;
	fma.rn.f32 	%f155, %f154, 0f3BBB989D, 0f3F000000;
	cvt.sat.f32.f32 	%f156, %f155;
	fma.rm.f32 	%f157, %f156, %f120, %f119;
	add.f32 	%f158, %f157, 0fCB40007F;
	neg.f32 	%f159, %f158;
	fma.rn.f32 	%f160, %f154, 0f3FB8AA3B, %f159;
	fma.rn.f32 	%f161, %f154, 0f32A57060, %f160;
	mov.b32 	%r119, %f157;
	shl.b32 	%r120, %r119, 23;
	mov.b32 	%f162, %r120;
	ex2.approx.ftz.f32 	%f163, %f161;
	mul.f32 	%f164, %f163, %f162;
	st.shared.v4.f32 	[%r112], {%f128, %f140, %f152, %f164};
	add.f32 	%f275, %f153, %f164;
	add.s32 	%r167, %r167, 4;
	setp.ne.s32 	%p22, %r167, %r169;
	@%p22 bra 	$L__BB0_33;
$L__BB0_34:
	setp.eq.s32 	%p23, %r22, 0;
	@%p23 bra 	$L__BB0_39;
	setp.eq.s32 	%p24, %r22, 1;
	@%p24 bra 	$L__BB0_37;
	shl.b32 	%r121, %r169, 2;
	mov.u32 	%r122, s_logits;
	add.s32 	%r123, %r122, %r121;
	ld.shared.f32 	%f166, [%r123];
	sub.f32 	%f167, %f166, %f17;
	fma.rn.f32 	%f168, %f167, 0f3BBB989D, 0f3F000000;
	cvt.sat.f32.f32 	%f169, %f168;
	mov.f32 	%f170, 0f4B400001;
	mov.f32 	%f171, 0f437C0000;
	fma.rm.f32 	%f172, %f169, %f171, %f170;
	add.f32 	%f173, %f172, 0fCB40007F;
	neg.f32 	%f174, %f173;
	fma.rn.f32 	%f175, %f167, 0f3FB8AA3B, %f174;
	fma.rn.f32 	%f176, %f167, 0f32A57060, %f175;
	mov.b32 	%r124, %f172;
	shl.b32 	%r125, %r124, 23;
	mov.b32 	%f177, %r125;
	ex2.approx.ftz.f32 	%f178, %f176;
	mul.f32 	%f179, %f178, %f177;
	st.shared.f32 	[%r123], %f179;
	add.f32 	%f180, %f275, %f179;
	ld.shared.f32 	%f181, [%r123+4];
	sub.f32 	%f182, %f181, %f17;
	fma.rn.f32 	%f183, %f182, 0f3BBB989D, 0f3F000000;
	cvt.sat.f32.f32 	%f184, %f183;
	fma.rm.f32 	%f185, %f184, %f171, %f170;
	add.f32 	%f186, %f185, 0fCB40007F;
	neg.f32 	%f187, %f186;
	fma.rn.f32 	%f188, %f182, 0f3FB8AA3B, %f187;
	fma.rn.f32 	%f189, %f182, 0f32A57060, %f188;
	mov.b32 	%r126, %f185;
	shl.b32 	%r127, %r126, 23;
	mov.b32 	%f190, %r127;
	ex2.approx.ftz.f32 	%f191, %f189;
	mul.f32 	%f192, %f191, %f190;
	st.shared.f32 	[%r123+4], %f192;
	add.f32 	%f275, %f180, %f192;
	add.s32 	%r169, %r169, 2;
$L__BB0_37:
	and.b32  	%r128, %r78, 1;
	setp.eq.b32 	%p25, %r128, 1;
	not.pred 	%p26, %p25;
	@%p26 bra 	$L__BB0_39;
	shl.b32 	%r129, %r169, 2;
	mov.u32 	%r130, s_logits;
	add.s32 	%r131, %r130, %r129;
	ld.shared.f32 	%f193, [%r131];
	sub.f32 	%f194, %f193, %f17;
	fma.rn.f32 	%f195, %f194, 0f3BBB989D, 0f3F000000;
	cvt.sat.f32.f32 	%f196, %f195;
	mov.f32 	%f197, 0f4B400001;
	mov.f32 	%f198, 0f437C0000;
	fma.rm.f32 	%f199, %f196, %f198, %f197;
	add.f32 	%f200, %f199, 0fCB40007F;
	neg.f32 	%f201, %f200;
	fma.rn.f32 	%f202, %f194, 0f3FB8AA3B, %f201;
	fma.rn.f32 	%f203, %f194, 0f32A57060, %f202;
	mov.b32 	%r132, %f199;
	shl.b32 	%r133, %r132, 23;
	mov.b32 	%f204, %r133;
	ex2.approx.ftz.f32 	%f205, %f203;
	mul.f32 	%f206, %f205, %f204;
	st.shared.f32 	[%r131], %f206;
	add.f32 	%f275, %f275, %f206;
$L__BB0_39:
	st.shared.f32 	[_ZZ18softmax_block_bf16PfiE5s_sum], %f275;
$L__BB0_40:
	bar.sync 	0;
	setp.ge.s32 	%p27, %r171, %r78;
	@%p27 bra 	$L__BB0_43;
	ld.shared.f32 	%f207, [_ZZ18softmax_block_bf16PfiE5s_sum];
	mov.u32 	%r29, %ntid.x;
	add.f32 	%f208, %f207, 0f358637BD;
	rcp.rn.f32 	%f27, %f208;
	mov.u32 	%r135, s_logits;
	mov.u32 	%r170, %r171;
$L__BB0_42:
	shl.b32 	%r134, %r170, 2;
	add.s32 	%r136, %r135, %r134;
	ld.shared.f32 	%f209, [%r136];
	mul.f32 	%f210, %f27, %f209;
	st.shared.f32 	[%r136], %f210;
	add.s32 	%r170, %r170, %r29;
	setp.lt.s32 	%p28, %r170, %r78;
	@%p28 bra 	$L__BB0_42;
$L__BB0_43:
	bar.sync 	0;
	setp.ge.s32 	%p29, %r171, %r79;
	@%p29 bra 	$L__BB0_60;
	setp.gt.s32 	%p30, %r78, 0;
	mov.u32 	%r32, %ntid.x;
	@%p30 bra 	$L__BB0_47;
	mov.f32 	%f211, 0f00000000;
	// begin inline asm
	{  cvt.rn.bf16.f32 %rs4, %f211;}

	// end inline asm
$L__BB0_46:
	cvt.s64.s32 	%rd21, %r171;
	add.s64 	%rd22, %rd4, %rd21;
	shl.b64 	%rd23, %rd22, 1;
	add.s64 	%rd24, %rd2, %rd23;
	st.global.u16 	[%rd24], %rs4;
	add.s32 	%r171, %r171, %r32;
	setp.lt.s32 	%p31, %r171, %r79;
	@%p31 bra 	$L__BB0_46;
	bra.uni 	$L__BB0_60;
$L__BB0_47:
	and.b32  	%r33, %r78, 7;
	and.b32  	%r34, %r78, 3;
	and.b32  	%r35, %r78, 2147483640;
	and.b32  	%r36, %r78, 1;
	neg.s32 	%r37, %r35;
	shl.b32 	%r38, %r79, 3;
	mul.lo.s32 	%r39, %r79, 5;
	mul.lo.s32 	%r40, %r79, 6;
	mul.lo.s32 	%r41, %r79, 7;
$L__BB0_48:
	setp.lt.u32 	%p32, %r78, 8;
	mov.f32 	%f283, 0f00000000;
	mov.b32 	%r183, 0;
	@%p32 bra 	$L__BB0_51;
	add.s32 	%r180, %r79, %r171;
	shl.b32 	%r139, %r79, 1;
	add.s32 	%r179, %r139, %r171;
	mad.lo.s32 	%r178, %r79, 3, %r171;
	shl.b32 	%r140, %r79, 2;
	add.s32 	%r177, %r140, %r171;
	add.s32 	%r176, %r39, %r171;
	add.s32 	%r175, %r40, %r171;
	add.s32 	%r174, %r41, %r171;
	mov.u32 	%r141, s_logits;
	add.s32 	%r172, %r141, 16;
	mov.f32 	%f283, 0f00000000;
	mov.u32 	%r173, %r171;
	mov.u32 	%r181, %r37;
$L__BB0_50:
	.pragma "nounroll";
	ld.shared.v4.f32 	{%f223, %f224, %f225, %f226}, [%r172+-16];
	cvt.s64.s32 	%rd25, %r173;
	add.s64 	%rd26, %rd25, %rd3;
	shl.b64 	%rd27, %rd26, 1;
	add.s64 	%rd28, %rd1, %rd27;
	ld.global.nc.u16 	%rs5, [%rd28];
	// begin inline asm
	{ cvt.f32.bf16 %f215, %rs5;}

	// end inline asm
	fma.rn.f32 	%f227, %f223, %f215, %f283;
	cvt.s64.s32 	%rd29, %r180;
	add.s64 	%rd30, %rd29, %rd3;
	shl.b64 	%rd31, %rd30, 1;
	add.s64 	%rd32, %rd1, %rd31;
	ld.global.nc.u16 	%rs6, [%rd32];
	// begin inline asm
	{ cvt.f32.bf16 %f216, %rs6;}

	// end inline asm
	fma.rn.f32 	%f228, %f224, %f216, %f227;
	cvt.s64.s32 	%rd33, %r179;
	add.s64 	%rd34, %rd33, %rd3;
	shl.b64 	%rd35, %rd34, 1;
	add.s64 	%rd36, %rd1, %rd35;
	ld.global.nc.u16 	%rs7, [%rd36];
	// begin inline asm
	{ cvt.f32.bf16 %f217, %rs7;}

	// end inline asm
	fma.rn.f32 	%f229, %f225, %f217, %f228;
	cvt.s64.s32 	%rd37, %r178;
	add.s64 	%rd38, %rd37, %rd3;
	shl.b64 	%rd39, %rd38, 1;
	add.s64 	%rd40, %rd1, %rd39;
	ld.global.nc.u16 	%rs8, [%rd40];
	// begin inline asm
	{ cvt.f32.bf16 %f218, %rs8;}

	// end inline asm
	fma.rn.f32 	%f230, %f226, %f218, %f229;
	ld.shared.v4.f32 	{%f231, %f232, %f233, %f234}, [%r172];
	cvt.s64.s32 	%rd41, %r177;
	add.s64 	%rd42, %rd41, %rd3;
	shl.b64 	%rd43, %rd42, 1;
	add.s64 	%rd44, %rd1, %rd43;
	ld.global.nc.u16 	%rs9, [%rd44];
	// begin inline asm
	{ cvt.f32.bf16 %f219, %rs9;}

	// end inline asm
	fma.rn.f32 	%f235, %f231, %f219, %f230;
	cvt.s64.s32 	%rd45, %r176;
	add.s64 	%rd46, %rd45, %rd3;
	shl.b64 	%rd47, %rd46, 1;
	add.s64 	%rd48, %rd1, %rd47;
	ld.global.nc.u16 	%rs10, [%rd48];
	// begin inline asm
	{ cvt.f32.bf16 %f220, %rs10;}

	// end inline asm
	fma.rn.f32 	%f236, %f232, %f220, %f235;
	cvt.s64.s32 	%rd49, %r175;
	add.s64 	%rd50, %rd49, %rd3;
	shl.b64 	%rd51, %rd50, 1;
	add.s64 	%rd52, %rd1, %rd51;
	ld.global.nc.u16 	%rs11, [%rd52];
	// begin inline asm
	{ cvt.f32.bf16 %f221, %rs11;}

	// end inline asm
	fma.rn.f32 	%f237, %f233, %f221, %f236;
	cvt.s64.s32 	%rd53, %r174;
	add.s64 	%rd54, %rd53, %rd3;
	shl.b64 	%rd55, %rd54, 1;
	add.s64 	%rd56, %rd1, %rd55;
	ld.global.nc.u16 	%rs12, [%rd56];
	// begin inline asm
	{ cvt.f32.bf16 %f222, %rs12;}

	// end inline asm
	fma.rn.f32 	%f283, %f234, %f222, %f237;
	add.s32 	%r181, %r181, 8;
	add.s32 	%r180, %r180, %r38;
	add.s32 	%r179, %r179, %r38;
	add.s32 	%r178, %r178, %r38;
	add.s32 	%r177, %r177, %r38;
	add.s32 	%r176, %r176, %r38;
	add.s32 	%r175, %r175, %r38;
	add.s32 	%r174, %r174, %r38;
	add.s32 	%r173, %r173, %r38;
	add.s32 	%r172, %r172, 32;
	setp.ne.s32 	%p33, %r181, 0;
	mov.u32 	%r183, %r35;
	@%p33 bra 	$L__BB0_50;
$L__BB0_51:
	setp.eq.s32 	%p34, %r33, 0;
	@%p34 bra 	$L__BB0_59;
	add.s32 	%r142, %r33, -1;
	setp.lt.u32 	%p35, %r142, 3;
	@%p35 bra 	$L__BB0_54;
	shl.b32 	%r143, %r183, 2;
	mov.u32 	%r144, s_logits;
	add.s32 	%r145, %r144, %r143;
	ld.shared.f32 	%f243, [%r145];
	mad.lo.s32 	%r146, %r183, %r79, %r171;
	cvt.s64.s32 	%rd57, %r146;
	add.s64 	%rd58, %rd57, %rd3;
	shl.b64 	%rd59, %rd58, 1;
	add.s64 	%rd60, %rd1, %rd59;
	ld.global.nc.u16 	%rs13, [%rd60];
	// begin inline asm
	{ cvt.f32.bf16 %f239, %rs13;}

	// end inline asm
	fma.rn.f32 	%f244, %f243, %f239, %f283;
	ld.shared.f32 	%f245, [%r145+4];
	add.s32 	%r147, %r146, %r79;
	cvt.s64.s32 	%rd61, %r147;
	add.s64 	%rd62, %rd61, %rd3;
	shl.b64 	%rd63, %rd62, 1;
	add.s64 	%rd64, %rd1, %rd63;
	ld.global.nc.u16 	%rs14, [%rd64];
	// begin inline asm
	{ cvt.f32.bf16 %f240, %rs14;}

	// end inline asm
	fma.rn.f32 	%f246, %f245, %f240, %f244;
	ld.shared.f32 	%f247, [%r145+8];
	add.s32 	%r148, %r147, %r79;
	cvt.s64.s32 	%rd65, %r148;
	add.s64 	%rd66, %rd65, %rd3;
	shl.b64 	%rd67, %rd66, 1;
	add.s64 	%rd68, %rd1, %rd67;
	ld.global.nc.u16 	%rs15, [%rd68];
	// begin inline asm
	{ cvt.f32.bf16 %f241, %rs15;}

	// end inline asm
	fma.rn.f32 	%f248, %f247, %f241, %f246;
	ld.shared.f32 	%f249, [%r145+12];
	add.s32 	%r149, %r148, %r79;
	cvt.s64.s32 	%rd69, %r149;
	add.s64 	%rd70, %rd69, %rd3;
	shl.b64 	%rd71, %rd70, 1;
	add.s64 	%rd72, %rd1, %rd71;
	ld.global.nc.u16 	%rs16, [%rd72];
	// begin inline asm
	{ cvt.f32.bf16 %f242, %rs16;}

	// end inline asm
	fma.rn.f32 	%f283, %f249, %f242, %f248;
	add.s32 	%r183, %r183, 4;
$L__BB0_54:
	setp.eq.s32 	%p36, %r34, 0;
	@%p36 bra 	$L__BB0_59;
	setp.eq.s32 	%p37, %r34, 1;
	@%p37 bra 	$L__BB0_57;
	shl.b32 	%r150, %r183, 2;
	mov.u32 	%r151, s_logits;
	add.s32 	%r152, %r151, %r150;
	ld.shared.f32 	%f253, [%r152];
	mad.lo.s32 	%r153, %r183, %r79, %r171;
	cvt.s64.s32 	%rd73, %r153;
	add.s64 	%rd74, %rd73, %rd3;
	shl.b64 	%rd75, %rd74, 1;
	add.s64 	%rd76, %rd1, %rd75;
	ld.global.nc.u16 	%rs17, [%rd76];
	// begin inline asm
	{ cvt.f32.bf16 %f251, %rs17;}

	// end inline asm
	fma.rn.f32 	%f254, %f253, %f251, %f283;
	ld.shared.f32 	%f255, [%r152+4];
	add.s32 	%r154, %r153, %r79;
	cvt.s64.s32 	%rd77, %r154;
	add.s64 	%rd78, %rd77, %rd3;
	shl.b64 	%rd79, %rd78, 1;
	add.s64 	%rd80, %rd1, %rd79;
	ld.global.nc.u16 	%rs18, [%rd80];
	// begin inline asm
	{ cvt.f32.bf16 %f252, %rs18;}

	// end inline asm
	fma.rn.f32 	%f283, %f255, %f252, %f254;
	add.s32 	%r183, %r183, 2;
$L__BB0_57:
	setp.eq.s32 	%p38, %r36, 0;
	@%p38 bra 	$L__BB0_59;
	shl.b32 	%r155, %r183, 2;
	mov.u32 	%r156, s_logits;
	add.s32 	%r157, %r156, %r155;
	ld.shared.f32 	%f257, [%r157];
	mad.lo.s32 	%r158, %r183, %r79, %r171;
	cvt.s64.s32 	%rd81, %r158;
	add.s64 	%rd82, %rd81, %rd3;
	shl.b64 	%rd83, %rd82, 1;
	add.s64 	%rd84, %rd1, %rd83;
	ld.global.nc.u16 	%rs19, [%rd84];
	// begin inline asm
	{ cvt.f32.bf16 %f256, %rs19;}

	// end inline asm
	fma.rn.f32 	%f283, %f257, %f256, %f283;
$L__BB0_59:
	// begin inline asm
	{  cvt.rn.bf16.f32 %rs20, %f283;}

	// end inline asm
	cvt.s64.s32 	%rd85, %r171;
	add.s64 	%rd86, %rd4, %rd85;
	shl.b64 	%rd87, %rd86, 1;
	add.s64 	%rd88, %rd2, %rd87;
	st.global.u16 	[%rd88], %rs20;
	add.s32 	%r171, %r171, %r32;
	setp.lt.s32 	%p39, %r171, %r79;
	@%p39 bra 	$L__BB0_48;
$L__BB0_60:
	ret;

}


// ===== COMPILED SASS (sm_100) =====

	.target	sm_100

	.elftype	@"ET_EXEC"


//--------------------- .note.nv.tkinfo           --------------------------
	.section	.note.nv.tkinfo,"",@"SHT_NOTE"
	.sectionflags	@"SHF_NOTE_NV_TKINFO"
	.tkinfo
        /*0018*/ 	.word	0x00000002
        /*0030*/ 	.string	""
        /*0030*/ 	.string	"ptxas"
        /*0030*/ 	.string	"Cuda compilation tools, release 13.0, V13.0.88"
        /*0030*/ 	.string	"Build cuda_13.0.r13.0/compiler.36424714_0"
        /*0030*/ 	.string	"-arch sm_100 -m 64 "



//--------------------- .note.nv.cuinfo           --------------------------
	.section	.note.nv.cuinfo,"",@"SHT_NOTE"
	.sectionflags	@"SHF_NOTE_NV_CUINFO"
        /*0018*/ 	.short	0x0002
        /*001a*/ 	.short	0x0064
        /*001c*/ 	.short	0x0082
	.zero		2


//--------------------- .nv.info                  --------------------------
	.section	.nv.info,"",@"SHT_CUDA_INFO"
	.align	4


	//----- nvinfo : EIATTR_REGCOUNT
	.align		4
        /*0000*/ 	.byte	0x04, 0x2f
        /*0002*/ 	.short	(.L_1 - .L_0)
	.align		4
.L_0:
        /*0004*/ 	.word	index@(_Z21attention_bf16_kernelPK13__nv_bfloat16S1_S1_PS_iif)
        /*0008*/ 	.word	0x00000020


	//----- nvinfo : EIATTR_FRAME_SIZE
	.align		4
.L_1:
        /*000c*/ 	.byte	0x04, 0x11
        /*000e*/ 	.short	(.L_3 - .L_2)
	.align		4
.L_2:
        /*0010*/ 	.word	index@($__internal_0_$__cuda_sm20_rcp_rn_f32_slowpath)
        /*0014*/ 	.word	0x00000000


	//----- nvinfo : EIATTR_FRAME_SIZE
	.align		4
.L_3:
        /*0018*/ 	.byte	0x04, 0x11
        /*001a*/ 	.short	(.L_5 - .L_4)
	.align		4
.L_4:
        /*001c*/ 	.word	index@(_Z21attention_bf16_kernelPK13__nv_bfloat16S1_S1_PS_iif)
        /*0020*/ 	.word	0x00000000


	//----- nvinfo : EIATTR_MIN_STACK_SIZE
	.align		4
.L_5:
        /*0024*/ 	.byte	0x04, 0x12
        /*0026*/ 	.short	(.L_7 - .L_6)
	.align		4
.L_6:
        /*0028*/ 	.word	index@(_Z21attention_bf16_kernelPK13__nv_bfloat16S1_S1_PS_iif)
        /*002c*/ 	.word	0x00000000
.L_7:


//--------------------- .nv.compat                --------------------------
	.section	.nv.compat,"",@"SHT_CUDA_COMPAT_INFO"
	.align	4
        /*0000*/ 	.byte	0x02, 0x09, 0x00, 0x00, 0x02, 0x02, 0x01, 0x00, 0x02, 0x05, 0x05, 0x00, 0x03, 0x07, 0x01, 0x01
        /*0010*/ 	.byte	0x02, 0x03, 0x00, 0x00, 0x02, 0x06, 0x01, 0x00, 0x04, 0x0b, 0x08, 0x00, 0x09, 0x00, 0x00, 0x00
        /*0020*/ 	.byte	0x00, 0x00, 0x00, 0x00


//--------------------- .nv.info._Z21attention_bf16_kernelPK13__nv_bfloat16S1_S1_PS_iif --------------------------
	.section	.nv.info._Z21attention_bf16_kernelPK13__nv_bfloat16S1_S1_PS_iif,"",@"SHT_CUDA_INFO"
	.sectionflags	@""
	.align	4


	//----- nvinfo : EIATTR_CUDA_API_VERSION
	.align		4
        /*0000*/ 	.byte	0x04, 0x37
        /*0002*/ 	.short	(.L_9 - .L_8)
.L_8:
        /*0004*/ 	.word	0x00000082


	//----- nvinfo : EIATTR_KPARAM_INFO
	.align		4
.L_9:
        /*0008*/ 	.byte	0x04, 0x17
        /*000a*/ 	.short	(.L_11 - .L_10)
.L_10:
        /*000c*/ 	.word	0x00000000
        /*0010*/ 	.short	0x0006
        /*0012*/ 	.short	0x0028
        /*0014*/ 	.byte	0x00, 0xf0, 0x11, 0x00


	//----- nvinfo : EIATTR_KPARAM_INFO
	.align		4
.L_11:
        /*0018*/ 	.byte	0x04, 0x17
        /*001a*/ 	.short	(.L_13 - .L_12)
.L_12:
        /*001c*/ 	.word	0x00000000
        /*0020*/ 	.short	0x0005
        /*0022*/ 	.short	0x0024
        /*0024*/ 	.byte	0x00, 0xf0, 0x11, 0x00


	//----- nvinfo : EIATTR_KPARAM_INFO
	.align		4
.L_13:
        /*0028*/ 	.byte	0x04, 0x17
        /*002a*/ 	.short	(.L_15 - .L_14)
.L_14:
        /*002c*/ 	.word	0x00000000
        /*0030*/ 	.short	0x0004
        /*0032*/ 	.short	0x0020
        /*0034*/ 	.byte	0x00, 0xf0, 0x11, 0x00


	//----- nvinfo : EIATTR_KPARAM_INFO
	.align		4
.L_15:
        /*0038*/ 	.byte	0x04, 0x17
        /*003a*/ 	.short	(.L_17 - .L_16)
.L_16:
        /*003c*/ 	.word	0x00000000
        /*0040*/ 	.short	0x0003
        /*0042*/ 	.short	0x0018
        /*0044*/ 	.byte	0x00, 0xf5, 0x21, 0x00


	//----- nvinfo : EIATTR_KPARAM_INFO
	.align		4
.L_17:
        /*0048*/ 	.byte	0x04, 0x17
        /*004a*/ 	.short	(.L_19 - .L_18)
.L_18:
        /*004c*/ 	.word	0x00000000
        /*0050*/ 	.short	0x0002
        /*0052*/ 	.short	0x0010
        /*0054*/ 	.byte	0x00, 0xf5, 0x21, 0x00


	//----- nvinfo : EIATTR_KPARAM_INFO
	.align		4
.L_19:
        /*0058*/ 	.byte	0x04, 0x17
        /*005a*/ 	.short	(.L_21 - .L_20)
.L_20:
        /*005c*/ 	.word	0x00000000
        /*0060*/ 	.short	0x0001
        /*0062*/ 	.short	0x0008
        /*0064*/ 	.byte	0x00, 0xf5, 0x21, 0x00


	//----- nvinfo : EIATTR_KPARAM_INFO
	.align		4
.L_21:
        /*0068*/ 	.byte	0x04, 0x17
        /*006a*/ 	.short	(.L_23 - .L_22)
.L_22:
        /*006c*/ 	.word	0x00000000
        /*0070*/ 	.short	0x0000
        /*0072*/ 	.short	0x0000
        /*0074*/ 	.byte	0x00, 0xf5, 0x21, 0x00


	//----- nvinfo : EIATTR_SPARSE_MMA_MASK
	.align		4
.L_23:
        /*0078*/ 	.byte	0x03, 0x50
        /*007a*/ 	.short	0x0000


	//----- nvinfo : EIATTR_MAXREG_COUNT
	.align		4
        /*007c*/ 	.byte	0x03, 0x1b
        /*007e*/ 	.short	0x00ff


	//----- nvinfo : EIATTR_NUM_BARRIERS
	.align		4
        /*0080*/ 	.byte	0x02, 0x4c
        /*0082*/ 	.byte	0x01
	.zero		1


	//----- nvinfo : EIATTR_MERCURY_ISA_VERSION
	.align		4
        /*0084*/ 	.byte	0x03, 0x5f
        /*0086*/ 	.short	0x0101


	//----- nvinfo : EIATTR_VRC_CTA_INIT_COUNT
	.align		4
        /*0088*/ 	.byte	0x02, 0x4a
	.zero		1
	.zero		1


	//----- nvinfo : EIATTR_EXIT_INSTR_OFFSETS
	.align		4
        /*008c*/ 	.byte	0x04, 0x1c
        /*008e*/ 	.short	(.L_25 - .L_24)


	//   ....[0]....
.L_24:
        /*0090*/ 	.word	0x00001510


	//   ....[1]....
        /*0094*/ 	.word	0x000015f0


	//   ....[2]....
        /*0098*/ 	.word	0x00002340


	//----- nvinfo : EIATTR_CRS_STACK_SIZE
	.align		4
.L_25:
        /*009c*/ 	.byte	0x04, 0x1e
        /*009e*/ 	.short	(.L_27 - .L_26)
.L_26:
        /*00a0*/ 	.word	0x00000000


	//----- nvinfo : EIATTR_CBANK_PARAM_SIZE
	.align		4
.L_27:
        /*00a4*/ 	.byte	0x03, 0x19
        /*00a6*/ 	.short	0x002c


	//----- nvinfo : EIATTR_PARAM_CBANK
	.align		4
        /*00a8*/ 	.byte	0x04, 0x0a
        /*00aa*/ 	.short	(.L_29 - .L_28)
	.align		4
.L_28:
        /*00ac*/ 	.word	index@(.nv.constant0._Z21attention_bf16_kernelPK13__nv_bfloat16S1_S1_PS_iif)
        /*00b0*/ 	.short	0x0380
        /*00b2*/ 	.short	0x002c


	//----- nvinfo : EIATTR_SW_WAR
	.align		4
.L_29:
        /*00b4*/ 	.byte	0x04, 0x36
        /*00b6*/ 	.short	(.L_31 - .L_30)
.L_30:
        /*00b8*/ 	.word	0x00000008
.L_31:


//--------------------- .nv.callgraph             --------------------------
	.section	.nv.callgraph,"",@"SHT_CUDA_CALLGRAPH"
	.align	4
	.sectionentsize	8
	.align		4
        /*0000*/ 	.word	0x00000000
	.align		4
        /*0004*/ 	.word	0xffffffff
	.align		4
        /*0008*/ 	.word	0x00000000
	.align		4
        /*000c*/ 	.word	0xfffffffe
	.align		4
        /*0010*/ 	.word	0x00000000
	.align		4
        /*0014*/ 	.word	0xfffffffd
	.align		4
        /*0018*/ 	.word	0x00000000
	.align		4
        /*001c*/ 	.word	0xfffffffc


//--------------------- .text._Z21attention_bf16_kernelPK13__nv_bfloat16S1_S1_PS_iif --------------------------
	.section	.text._Z21attention_bf16_kernelPK13__nv_bfloat16S1_S1_PS_iif,"ax",@progbits
	.align	128
        .global         _Z21attention_bf16_kernelPK13__nv_bfloat16S1_S1_PS_iif
        .type           _Z21attention_bf16_kernelPK13__nv_bfloat16S1_S1_PS_iif,@function
        .size           _Z21attention_bf16_kernelPK13__nv_bfloat16S1_S1_PS_iif,(.L_x_42 - _Z21attention_bf16_kernelPK13__nv_bfloat16S1_S1_PS_iif)
        .other          _Z21attention_bf16_kernelPK13__nv_bfloat16S1_S1_PS_iif,@"STO_CUDA_ENTRY STV_DEFAULT"
_Z21attention_bf16_kernelPK13__nv_bfloat16S1_S1_PS_iif:
.text._Z21attention_bf16_kernelPK13__nv_bfloat16S1_S1_PS_iif:
[----:B------:R-:W-:Y:S08]  /*0000*/  LDC R1, c[0x0][0x37c] ;  /* 0x0000df00ff017b82 */ /* 0x000ff00000000800 */
[----:B------:R-:W0:Y:S01]  /*0010*/  LDC.64 R22, c[0x0][0x3a0] ;  /* 0x0000e800ff167b82 */ /* 0x000e220000000a00 */
[----:B------:R-:W1:Y:S01]  /*0020*/  S2R R3, SR_TID.X ;  /* 0x0000000000037919 */ /* 0x000e620000002100 */
[----:B------:R-:W2:Y:S06]  /*0030*/  LDCU.64 UR6, c[0x0][0x358] ;  /* 0x00006b00ff0677ac */ /* 0x000eac0008000a00 */
[----:B------:R-:W3:Y:S08]  /*0040*/  S2UR UR5, SR_CTAID.Y ;  /* 0x00000000000579c3 */ /* 0x000ef00000002600 */
[----:B------:R-:W4:Y:S01]  /*0050*/  S2UR UR4, SR_CTAID.X ;  /* 0x00000000000479c3 */ /* 0x000f220000002500 */
[C---:B0-----:R-:W-:Y:S01]  /*0060*/  ISETP.GE.AND P0, PT, R22.reuse, 0x1, PT ;  /* 0x000000011600780c */ /* 0x041fe20003f06270 */
[----:B---3--:R-:W-:-:S04]  /*0070*/  IMAD R0, R22, UR5, RZ ;  /* 0x0000000516007c24 */ /* 0x008fc8000f8e02ff */
[----:B------:R-:W-:Y:S02]  /*0080*/  IMAD R0, R0, R23, RZ ;  /* 0x0000001700007224 */ /* 0x000fe400078e02ff */
[----:B----4-:R-:W-:-:S03]  /*0090*/  IMAD R23, R23, UR4, RZ ;  /* 0x0000000417177c24 */ /* 0x010fc6000f8e02ff */
[----:B------:R-:W-:Y:S02]  /*00a0*/  SHF.R.S32.HI R4, RZ, 0x1f, R0 ;  /* 0x0000001fff047819 */ /* 0x000fe40000011400 */
[----:B------:R-:W-:-:S04]  /*00b0*/  IADD3 R2, P1, PT, R0, R23, RZ ;  /* 0x0000001700027210 */ /* 0x000fc80007f3e0ff */
[----:B------:R-:W-:Y:S01]  /*00c0*/  LEA.HI.X.SX32 R20, R23, R4, 0x1, P1 ;  /* 0x0000000417147211 */ /* 0x000fe200008f0eff */
[----:B-12---:R-:W-:Y:S08]  /*00d0*/  @!P0 BRA `(.L_x_0) ;  /* 0x0000000000f08947 */ /* 0x006ff00003800000 */
[----:B------:R-:W-:Y:S01]  /*00e0*/  IMAD.MOV.U32 R5, RZ, RZ, RZ ;  /* 0x000000ffff057224 */ /* 0x000fe200078e00ff */
[----:B------:R-:W0:Y:S06]  /*00f0*/  LDCU UR4, c[0x0][0x360] ;  /* 0x00006c00ff0477ac */ /* 0x000e2c0008000800 */
.L_x_6:
[----:B------:R-:W1:Y:S01]  /*0100*/  S2R R8, SR_CgaCtaId ;  /* 0x0000000000087919 */ /* 0x000e620000008800 */
[C---:B------:R-:W-:Y:S01]  /*0110*/  ISETP.NE.AND P0, PT, R3.reuse, RZ, PT ;  /* 0x000000ff0300720c */ /* 0x040fe20003f05270 */
[----:B------:R-:W2:Y:S01]  /*0120*/  LDCU UR5, c[0x0][0x3a4] ;  /* 0x00007480ff0577ac */ /* 0x000ea20008000800 */
[----:B------:R-:W-:Y:S01]  /*0130*/  MOV R9, 0x400 ;  /* 0x0000040000097802 */ /* 0x000fe20000000f00 */
[----:B------:R-:W-:Y:S01]  /*0140*/  BSSY.RECONVERGENT B0, `(.L_x_1) ;  /* 0x000001d000007945 */ /* 0x000fe20003800200 */
[----:B------:R-:W-:Y:S01]  /*0150*/  IMAD.MOV.U32 R13, RZ, RZ, RZ ;  /* 0x000000ffff0d7224 */ /* 0x000fe200078e00ff */
[----:B------:R-:W3:Y:S01]  /*0160*/  LDCU.128 UR8, c[0x0][0x380] ;  /* 0x00007000ff0877ac */ /* 0x000ee20008000c00 */
[----:B--2---:R-:W-:-:S07]  /*0170*/  ISETP.GE.AND P1, PT, R3, UR5, PT ;  /* 0x0000000503007c0c */ /* 0x004fce000bf26270 */
[----:B-1----:R-:W-:-:S05]  /*0180*/  @!P0 LEA R6, R8, R9, 0x18 ;  /* 0x0000000908068211 */ /* 0x002fca00078ec0ff */
[----:B------:R1:W-:Y:S01]  /*0190*/  @!P0 STS [R6+0x8], RZ ;  /* 0x000008ff06008388 */ /* 0x0003e20000000800 */
[----:B---3--:R-:W-:Y:S05]  /*01a0*/  @P1 BRA `(.L_x_2) ;  /* 0x0000000000581947 */ /* 0x008fea0003800000 */
[----:B------:R-:W-:Y:S02]  /*01b0*/  IMAD R7, R5, UR5, RZ ;  /* 0x0000000505077c24 */ /* 0x000fe4000f8e02ff */
[----:B------:R-:W-:Y:S02]  /*01c0*/  IMAD.MOV.U32 R13, RZ, RZ, RZ ;  /* 0x000000ffff0d7224 */ /* 0x000fe400078e00ff */
[----:B------:R-:W-:Y:S01]  /*01d0*/  IMAD.MOV.U32 R15, RZ, RZ, R3 ;  /* 0x000000ffff0f7224 */ /* 0x000fe200078e0003 */
[----:B------:R-:W-:-:S04]  /*01e0*/  IADD3 R16, P1, PT, R0, R7, RZ ;  /* 0x0000000700107210 */ /* 0x000fc80007f3e0ff */
[----:B------:R-:W-:-:S09]  /*01f0*/  LEA.HI.X.SX32 R18, R7, R4, 0x1, P1 ;  /* 0x0000000407127211 */ /* 0x000fd200008f0eff */
.L_x_3:
[----:B------:R-:W-:Y:S02]  /*0200*/  SHF.R.S32.HI R7, RZ, 0x1f, R15 ;  /* 0x0000001fff077819 */ /* 0x000fe4000001140f */
[C---:B------:R-:W-:Y:S02]  /*0210*/  IADD3 R11, P1, PT, R15.reuse, R2, RZ ;  /* 0x000000020f0b7210 */ /* 0x040fe40007f3e0ff */
[----:B------:R-:W-:-:S03]  /*0220*/  IADD3 R12, P2, PT, R15, R16, RZ ;  /* 0x000000100f0c7210 */ /* 0x000fc60007f5e0ff */
[----:B------:R-:W-:Y:S01]  /*0230*/  IMAD.X R14, R7, 0x1, R20, P1 ;  /* 0x00000001070e7824 */ /* 0x000fe200008e0614 */
[----:B------:R-:W-:Y:S01]  /*0240*/  LEA R10, P1, R11, UR8, 0x1 ;  /* 0x000000080b0a7c11 */ /* 0x000fe2000f8208ff */
[----:B------:R-:W-:Y:S01]  /*0250*/  IMAD.X R7, R7, 0x1, R18, P2 ;  /* 0x0000000107077824 */ /* 0x000fe200010e0612 */
[C---:B-1----:R-:W-:Y:S02]  /*0260*/  LEA R6, P2, R12.reuse, UR10, 0x1 ;  /* 0x0000000a0c067c11 */ /* 0x042fe4000f8408ff */
[----:B------:R-:W-:Y:S02]  /*0270*/  LEA.HI.X R11, R11, UR9, R14, 0x1, P1 ;  /* 0x000000090b0b7c11 */ /* 0x000fe400088f0c0e */
[----:B------:R-:W-:-:S03]  /*0280*/  LEA.HI.X R7, R12, UR11, R7, 0x1, P2 ;  /* 0x0000000b0c077c11 */ /* 0x000fc600090f0c07 */
[----:B------:R-:W2:Y:S04]  /*0290*/  LDG.E.U16.CONSTANT R10, desc[UR6][R10.64] ;  /* 0x000000060a0a7981 */ /* 0x000ea8000c1e9500 */
[----:B------:R-:W3:Y:S01]  /*02a0*/  LDG.E.U16.CONSTANT R6, desc[UR6][R6.64] ;  /* 0x0000000606067981 */ /* 0x000ee2000c1e9500 */
[----:B0-----:R-:W-:-:S05]  /*02b0*/  VIADD R15, R15, UR4 ;  /* 0x000000040f0f7c36 */ /* 0x001fca0008000000 */
[----:B------:R-:W-:Y:S01]  /*02c0*/  ISETP.GE.AND P1, PT, R15, UR5, PT ;  /* 0x000000050f007c0c */ /* 0x000fe2000bf26270 */
[----:B--2---:R-:W-:Y:S02]  /*02d0*/  IMAD.U32 R12, R10, 0x10000, RZ ;  /* 0x000100000a0c7824 */ /* 0x004fe400078e00ff */
[----:B---3--:R-:W-:-:S04]  /*02e0*/  IMAD.U32 R14, R6, 0x10000, RZ ;  /* 0x00010000060e7824 */ /* 0x008fc800078e00ff */
[----:B------:R-:W-:-:S06]  /*02f0*/  FFMA R13, R12, R14, R13 ;  /* 0x0000000e0c0d7223 */ /* 0x000fcc000000000d */
[----:B------:R-:W-:Y:S05]  /*0300*/  @!P1 BRA `(.L_x_3) ;  /* 0xfffffffc00bc9947 */ /* 0x000fea000383ffff */
.L_x_2:
[----:B0-----:R-:W-:Y:S05]  /*0310*/  BSYNC.RECONVERGENT B0 ;  /* 0x0000000000007941 */ /* 0x001fea0003800200 */
.L_x_1:
[----:B------:R-:W-:Y:S01]  /*0320*/  BAR.SYNC.DEFER_BLOCKING 0x0 ;  /* 0x0000000000007b1d */ /* 0x000fe20000010000 */
[----:B------:R-:W-:-:S04]  /*0330*/  IADD3 R7, PT, PT, R9, 0x8, RZ ;  /* 0x0000000809077810 */ /* 0x000fc80007ffe0ff */
[----:B------:R-:W-:Y:S01]  /*0340*/  LEA R7, R8, R7, 0x18 ;  /* 0x0000000708077211 */ /* 0x000fe200078ec0ff */
[----:B------:R-:W-:Y:S06]  /*0350*/  BSSY.RECONVERGENT B0, `(.L_x_4) ;  /* 0x0000005000007945 */ /* 0x000fec0003800200 */
.L_x_5:
[----:B------:R-:W0:Y:S02]  /*0360*/  LDS R10, [R7] ;  /* 0x00000000070a7984 */ /* 0x000e240000000800 */
[----:B0-----:R-:W-:-:S05]  /*0370*/  FADD R11, R13, R10 ;  /* 0x0000000a0d0b7221 */ /* 0x001fca0000000000 */
[----:B------:R-:W0:Y:S02]  /*0380*/  ATOMS.CAST.SPIN P1, [R7], R10, R11 ;  /* 0x0000000a0700758d */ /* 0x000e24000182000b */
[----:B0-----:R-:W-:Y:S05]  /*0390*/  @!P1 BRA `(.L_x_5) ;  /* 0xfffffffc00f09947 */ /* 0x001fea000383ffff */
[----:B------:R-:W-:Y:S05]  /*03a0*/  BSYNC.RECONVERGENT B0 ;  /* 0x0000000000007941 */ /* 0x000fea0003800200 */
.L_x_4:
[----:B------:R-:W-:Y:S01]  /*03b0*/  BAR.SYNC.DEFER_BLOCKING 0x0 ;  /* 0x0000000000007b1d */ /* 0x000fe20000010000 */
[----:B------:R-:W-:Y:S01]  /*03c0*/  @!P0 LEA R10, R8, R9, 0x18 ;  /* 0x00000009080a8211 */ /* 0x000fe200078ec0ff */
[----:B------:R-:W-:-:S06]  /*03d0*/  @!P0 VIADD R9, R9, 0x10 ;  /* 0x0000001009098836 */ /* 0x000fcc0000000000 */
[----:B------:R-:W0:Y:S01]  /*03e0*/  @!P0 LDC R7, c[0x0][0x3a8] ;  /* 0x0000ea00ff078b82 */ /* 0x000e220000000800 */
[----:B------:R-:W2:Y:S01]  /*03f0*/  LDCU UR5, c[0x0][0x3a0] ;  /* 0x00007400ff0577ac */ /* 0x000ea20008000800 */
[----:B------:R-:W-:Y:S01]  /*0400*/  @!P0 LEA R8, R8, R9, 0x18 ;  /* 0x0000000908088211 */ /* 0x000fe200078ec0ff */
[----:B-1----:R-:W0:Y:S01]  /*0410*/  @!P0 LDS R6, [R10+0x8] ;  /* 0x000008000a068984 */ /* 0x002e220000000800 */
[----:B--2---:R-:W-:Y:S02]  /*0420*/  IMAD.U32 R22, RZ, RZ, UR5 ;  /* 0x00000005ff167e24 */ /* 0x004fe4000f8e00ff */
[----:B0-----:R-:W-:Y:S01]  /*0430*/  @!P0 FMUL R6, R6, R7 ;  /* 0x0000000706068220 */ /* 0x001fe20000400000 */
[C---:B------:R-:W-:Y:S02]  /*0440*/  @!P0 IMAD R7, R5.reuse, 0x4, R8 ;  /* 0x0000000405078824 */ /* 0x040fe400078e0208 */
[----:B------:R-:W-:-:S03]  /*0450*/  VIADD R5, R5, 0x1 ;  /* 0x0000000105057836 */ /* 0x000fc60000000000 */
[----:B------:R1:W-:Y:S01]  /*0460*/  @!P0 STS [R7], R6 ;  /* 0x0000000607008388 */ /* 0x0003e20000000800 */
[----:B------:R-:W-:Y:S01]  /*0470*/  BAR.SYNC.DEFER_BLOCKING 0x0 ;  /* 0x0000000000007b1d */ /* 0x000fe20000010000 */
[----:B------:R-:W-:-:S13]  /*0480*/  ISETP.NE.AND P0, PT, R5, R22, PT ;  /* 0x000000160500720c */ /* 0x000fda0003f05270 */
[----:B-1----:R-:W-:Y:S05]  /*0490*/  @P0 BRA `(.L_x_6) ;  /* 0xfffffffc00180947 */ /* 0x002fea000383ffff */
.L_x_0:
[----:B------:R-:W-:Y:S01]  /*04a0*/  BAR.SYNC.DEFER_BLOCKING 0x0 ;  /* 0x0000000000007b1d */ /* 0x000fe20000010000 */
[----:B------:R-:W-:-:S05]  /*04b0*/  ISETP.NE.AND P0, PT, R3, RZ, PT ;  /* 0x000000ff0300720c */ /* 0x000fca0003f05270 */
[----:B------:R-:W-:Y:S08]  /*04c0*/  BSSY.RECONVERGENT B0, `(.L_x_7) ;  /* 0x0000061000007945 */ /* 0x000ff00003800200 */
[----:B------:R-:W0:Y:S01]  /*04d0*/  @!P0 S2R R6, SR_CgaCtaId ;  /* 0x0000000000068919 */ /* 0x000e220000008800 */
[----:B------:R-:W-:Y:S01]  /*04e0*/  @!P0 MOV R5, 0x400 ;  /* 0x0000040000058802 */ /* 0x000fe20000000f00 */
[----:B------:R-:W-:-:S03]  /*04f0*/  @!P0 IMAD.MOV.U32 R4, RZ, RZ, -0x1f528714 ;  /* 0xe0ad78ecff048424 */ /* 0x000fc600078e00ff */
[----:B0-----:R-:W-:-:S05]  /*0500*/  @!P0 LEA R5, R6, R5, 0x18 ;  /* 0x0000000506058211 */ /* 0x001fca00078ec0ff */
[----:B------:R0:W-:Y:S01]  /*0510*/  @!P0 STS [R5], R4 ;  /* 0x0000000405008388 */ /* 0x0001e20000000800 */
[----:B------:R-:W-:Y:S06]  /*0520*/  BAR.SYNC.DEFER_BLOCKING 0x0 ;  /* 0x0000000000007b1d */ /* 0x000fec0000010000 */
[----:B------:R-:W-:Y:S05]  /*0530*/  @P0 BRA `(.L_x_8) ;  /* 0x0000000400640947 */ /* 0x000fea0003800000 */
[----:B------:R-:W-:Y:S01]  /*0540*/  ISETP.GE.AND P0, PT, R22, 0x1, PT ;  /* 0x000000011600780c */ /* 0x000fe20003f06270 */
[----:B------:R-:W-:-:S12]  /*0550*/  IMAD.MOV.U32 R23, RZ, RZ, -0x1f528714 ;  /* 0xe0ad78ecff177424 */ /* 0x000fd800078e00ff */
[----:B------:R-:W-:Y:S05]  /*0560*/  @!P0 BRA `(.L_x_9) ;  /* 0x0000000400488947 */ /* 0x000fea0003800000 */
[C---:B------:R-:W-:Y:S01]  /*0570*/  ISETP.GE.U32.AND P0, PT, R22.reuse, 0x10, PT ;  /* 0x000000101600780c */ /* 0x040fe20003f06070 */
[----:B------:R-:W-:Y:S01]  /*0580*/  IMAD.MOV.U32 R23, RZ, RZ, -0x1f528714 ;  /* 0xe0ad78ecff177424 */ /* 0x000fe200078e00ff */
[----:B------:R-:W-:Y:S01]  /*0590*/  LOP3.LUT R24, R22, 0xf, RZ, 0xc0, !PT ;  /* 0x0000000f16187812 */ /* 0x000fe200078ec0ff */
[----:B------:R-:W-:-:S03]  /*05a0*/  IMAD.MOV.U32 R21, RZ, RZ, RZ ;  /* 0x000000ffff157224 */ /* 0x000fc600078e00ff */
[----:B------:R-:W-:-:S07]  /*05b0*/  ISETP.NE.AND P1, PT, R24, RZ, PT ;  /* 0x000000ff1800720c */ /* 0x000fce0003f25270 */
[----:B------:R-:W-:Y:S06]  /*05c0*/  @!P0 BRA `(.L_x_10) ;  /* 0x00000000005c8947 */ /* 0x000fec0003800000 */
[----:B------:R-:W1:Y:S01]  /*05d0*/  S2UR UR5, SR_CgaCtaId ;  /* 0x00000000000579c3 */ /* 0x000e620000008800 */
[----:B------:R-:W-:Y:S01]  /*05e0*/  UMOV UR4, 0x400 ;  /* 0x0000040000047882 */ /* 0x000fe20000000000 */
[----:B------:R-:W-:Y:S01]  /*05f0*/  HFMA2 R23, -RZ, RZ, -598.5, 40320 ;  /* 0xe0ad78ecff177431 */ /* 0x000fe200000001ff */
[----:B------:R-:W-:Y:S01]  /*0600*/  UIADD3 UR4, UPT, UPT, UR4, 0x10, URZ ;  /* 0x0000001004047890 */ /* 0x000fe2000fffe0ff */
[----:B------:R-:W-:-:S03]  /*0610*/  LOP3.LUT R21, R22, 0x7ffffff0, RZ, 0xc0, !PT ;  /* 0x7ffffff016157812 */ /* 0x000fc600078ec0ff */
[----:B-1----:R-:W-:-:S03]  /*0620*/  ULEA UR5, UR5, UR4, 0x18 ;  /* 0x0000000405057291 */ /* 0x002fc6000f8ec0ff */
[----:B------:R-:W-:-:S09]  /*0630*/  UMOV UR4, URZ ;  /* 0x000000ff00047c82 */ /* 0x000fd20008000000 */
.L_x_11:
[----:B------:R-:W-:Y:S02]  /*0640*/  ULEA UR8, UR4, UR5, 0x2 ;  /* 0x0000000504087291 */ /* 0x000fe4000f8e10ff */
[----:B------:R-:W-:-:S06]  /*0650*/  UIADD3 UR4, UPT, UPT, UR4, 0x10, URZ ;  /* 0x0000001004047890 */ /* 0x000fcc000fffe0ff */
[----:B------:R-:W-:Y:S01]  /*0660*/  ISETP.NE.AND P0, PT, R21, UR4, PT ;  /* 0x0000000415007c0c */ /* 0x000fe2000bf05270 */
[----:B0-----:R-:W0:Y:S04]  /*0670*/  LDS.128 R4, [UR8] ;  /* 0x00000008ff047984 */ /* 0x001e280008000c00 */
[----:B------:R-:W1:Y:S04]  /*0680*/  LDS.128 R8, [UR8+0x10] ;  /* 0x00001008ff087984 */ /* 0x000e680008000c00 */
[----:B------:R-:W2:Y:S04]  /*0690*/  LDS.128 R12, [UR8+0x20] ;  /* 0x00002008ff0c7984 */ /* 0x000ea80008000c00 */
[----:B------:R-:W3:Y:S01]  /*06a0*/  LDS.128 R16, [UR8+0x30] ;  /* 0x00003008ff107984 */ /* 0x000ee20008000c00 */
[----:B0-----:R-:W-:-:S04]  /*06b0*/  FMNMX3 R4, R23, R4, R5, !PT ;  /* 0x0000000417047276 */ /* 0x001fc80007800005 */
[----:B------:R-:W-:-:S04]  /*06c0*/  FMNMX3 R4, R4, R6, R7, !PT ;  /* 0x0000000604047276 */ /* 0x000fc80007800007 */
[----:B-1----:R-:W-:-:S04]  /*06d0*/  FMNMX3 R4, R4, R8, R9, !PT ;  /* 0x0000000804047276 */ /* 0x002fc80007800009 */
[----:B------:R-:W-:-:S04]  /*06e0*/  FMNMX3 R4, R4, R10, R11, !PT ;  /* 0x0000000a04047276 */ /* 0x000fc8000780000b */
[----:B--2---:R-:W-:-:S04]  /*06f0*/  FMNMX3 R4, R4, R12, R13, !PT ;  /* 0x0000000c04047276 */ /* 0x004fc8000780000d */
[----:B------:R-:W-:-:S04]  /*0700*/  FMNMX3 R4, R4, R14, R15, !PT ;  /* 0x0000000e04047276 */ /* 0x000fc8000780000f */
[----:B---3--:R-:W-:-:S04]  /*0710*/  FMNMX3 R4, R4, R16, R17, !PT ;  /* 0x0000001004047276 */ /* 0x008fc80007800011 */
[----:B------:R-:W-:Y:S01]  /*0720*/  FMNMX3 R23, R4, R18, R19, !PT ;  /* 0x0000001204177276 */ /* 0x000fe20007800013 */
[----:B------:R-:W-:Y:S06]  /*0730*/  @P0 BRA `(.L_x_11) ;  /* 0xfffffffc00c00947 */ /* 0x000fec000383ffff */
.L_x_10:
[----:B------:R-:W-:Y:S05]  /*0740*/  @!P1 BRA `(.L_x_9) ;  /* 0x0000000000d09947 */ /* 0x000fea0003800000 */
[----:B------:R-:W-:Y:S02]  /*0750*/  ISETP.GE.U32.AND P0, PT, R24, 0x8, PT ;  /* 0x000000081800780c */ /* 0x000fe40003f06070 */
[----:B------:R-:W-:-:S04]  /*0760*/  LOP3.LUT R13, R22, 0x7, RZ, 0xc0, !PT ;  /* 0x00000007160d7812 */ /* 0x000fc800078ec0ff */
[----:B------:R-:W-:-:S07]  /*0770*/  ISETP.NE.AND P1, PT, R13, RZ, PT ;  /* 0x000000ff0d00720c */ /* 0x000fce0003f25270 */
[----:B------:R-:W-:Y:S06]  /*0780*/  @!P0 BRA `(.L_x_12) ;  /* 0x0000000000488947 */ /* 0x000fec0003800000 */
[----:B0-----:R-:W0:Y:S01]  /*0790*/  S2R R5, SR_CgaCtaId ;  /* 0x0000000000057919 */ /* 0x001e220000008800 */
[----:B------:R-:W-:-:S05]  /*07a0*/  MOV R4, 0x400 ;  /* 0x0000040000047802 */ /* 0x000fca0000000f00 */
[----:B------:R-:W-:-:S05]  /*07b0*/  VIADD R4, R4, 0x10 ;  /* 0x0000001004047836 */ /* 0x000fca0000000000 */
[----:B0-----:R-:W-:-:S05]  /*07c0*/  LEA R4, R5, R4, 0x18 ;  /* 0x0000000405047211 */ /* 0x001fca00078ec0ff */
[C---:B------:R-:W-:Y:S02]  /*07d0*/  IMAD R4, R21.reuse, 0x4, R4 ;  /* 0x0000000415047824 */ /* 0x040fe400078e0204 */
[----:B------:R-:W-:-:S03]  /*07e0*/  VIADD R21, R21, 0x8 ;  /* 0x0000000815157836 */ /* 0x000fc60000000000 */
[----:B------:R-:W-:Y:S04]  /*07f0*/  LDS R6, [R4] ;  /* 0x0000000004067984 */ /* 0x000fe80000000800 */
[----:B------:R-:W0:Y:S04]  /*0800*/  LDS R5, [R4+0x4] ;  /* 0x0000040004057984 */ /* 0x000e280000000800 */
[----:B------:R-:W-:Y:S04]  /*0810*/  LDS R8, [R4+0x8] ;  /* 0x0000080004087984 */ /* 0x000fe80000000800 */
[----:B------:R-:W1:Y:S04]  /*0820*/  LDS R7, [R4+0xc] ;  /* 0x00000c0004077984 */ /* 0x000e680000000800 */
[----:B------:R-:W-:Y:S04]  /*0830*/  LDS R10, [R4+0x10] ;  /* 0x00001000040a7984 */ /* 0x000fe80000000800 */
[----:B------:R-:W2:Y:S04]  /*0840*/  LDS R9, [R4+0x14] ;  /* 0x0000140004097984 */ /* 0x000ea80000000800 */
[----:B------:R-:W-:Y:S04]  /*0850*/  LDS R12, [R4+0x18] ;  /* 0x00001800040c7984 */ /* 0x000fe80000000800 */
[----:B------:R-:W3:Y:S01]  /*0860*/  LDS R11, [R4+0x1c] ;  /* 0x00001c00040b7984 */ /* 0x000ee20000000800 */
[----:B0-----:R-:W-:-:S04]  /*0870*/  FMNMX3 R5, R23, R6, R5, !PT ;  /* 0x0000000617057276 */ /* 0x001fc80007800005 */
[----:B-1----:R-:W-:-:S04]  /*0880*/  FMNMX3 R5, R5, R8, R7, !PT ;  /* 0x0000000805057276 */ /* 0x002fc80007800007 */
[----:B--2---:R-:W-:-:S04]  /*0890*/  FMNMX3 R5, R5, R10, R9, !PT ;  /* 0x0000000a05057276 */ /* 0x004fc80007800009 */
[----:B---3--:R-:W-:-:S07]  /*08a0*/  FMNMX3 R23, R5, R12, R11, !PT ;  /* 0x0000000c05177276 */ /* 0x008fce000780000b */
.L_x_12:
        /* <DEDUP_REMOVED lines=14> */
[----:B------:R-:W1:Y:S01]  /*0990*/  LDS R7, [R4+0xc] ;  /* 0x00000c0004077984 */ /* 0x000e620000000800 */
[----:B0-----:R-:W-:-:S04]  /*09a0*/  FMNMX3 R5, R23, R6, R5, !PT ;  /* 0x0000000617057276 */ /* 0x001fc80007800005 */
[----:B-1----:R-:W-:-:S07]  /*09b0*/  FMNMX3 R23, R5, R8, R7, !PT ;  /* 0x0000000805177276 */ /* 0x002fce0007800007 */
.L_x_13:
[----:B------:R-:W-:Y:S05]  /*09c0*/  @!P1 BRA `(.L_x_9) ;  /* 0x0000000000309947 */ /* 0x000fea0003800000 */
[----:B0-----:R-:W0:Y:S01]  /*09d0*/  S2R R5, SR_CgaCtaId ;  /* 0x0000000000057919 */ /* 0x001e220000008800 */
[----:B------:R-:W-:Y:S01]  /*09e0*/  MOV R4, 0x400 ;  /* 0x0000040000047802 */ /* 0x000fe20000000f00 */
[----:B------:R-:W-:-:S04]  /*09f0*/  UMOV UR4, URZ ;  /* 0x000000ff00047c82 */ /* 0x000fc80008000000 */
[----:B------:R-:W-:-:S05]  /*0a00*/  VIADD R4, R4, 0x10 ;  /* 0x0000001004047836 */ /* 0x000fca0000000000 */
[----:B0-----:R-:W-:-:S07]  /*0a10*/  LEA R6, R5, R4, 0x18 ;  /* 0x0000000405067211 */ /* 0x001fce00078ec0ff */
.L_x_14:
[C---:B------:R-:W-:Y:S01]  /*0a20*/  IMAD R4, R21.reuse, 0x4, R6 ;  /* 0x0000000415047824 */ /* 0x040fe200078e0206 */
[----:B------:R-:W-:Y:S01]  /*0a30*/  UIADD3 UR4, UPT, UPT, UR4, 0x1, URZ ;  /* 0x0000000104047890 */ /* 0x000fe2000fffe0ff */
[----:B------:R-:W-:-:S04]  /*0a40*/  IADD3 R21, PT, PT, R21, 0x1, RZ ;  /* 0x0000000115157810 */ /* 0x000fc80007ffe0ff */
[----:B------:R-:W0:Y:S01]  /*0a50*/  LDS R4, [R4] ;  /* 0x0000000004047984 */ /* 0x000e220000000800 */
[----:B------:R-:W-:Y:S02]  /*0a60*/  ISETP.NE.AND P0, PT, R9, UR4, PT ;  /* 0x0000000409007c0c */ /* 0x000fe4000bf05270 */
[----:B0-----:R-:W-:-:S11]  /*0a70*/  FMNMX R23, R4, R23, !PT ;  /* 0x0000001704177209 */ /* 0x001fd60007800000 */
[----:B------:R-:W-:Y:S05]  /*0a80*/  @P0 BRA `(.L_x_14) ;  /* 0xfffffffc00e40947 */ /* 0x000fea000383ffff */
.L_x_9:
[----:B------:R-:W1:Y:S01]  /*0a90*/  S2UR UR5, SR_CgaCtaId ;  /* 0x00000000000579c3 */ /* 0x000e620000008800 */
[----:B------:R-:W-:Y:S02]  /*0aa0*/  UMOV UR4, 0x400 ;  /* 0x0000040000047882 */ /* 0x000fe40000000000 */
[----:B-1----:R-:W-:-:S09]  /*0ab0*/  ULEA UR4, UR5, UR4, 0x18 ;  /* 0x0000000405047291 */ /* 0x002fd2000f8ec0ff */
[----:B------:R1:W-:Y:S03]  /*0ac0*/  STS [UR4], R23 ;  /* 0x00000017ff007988 */ /* 0x0003e60008000804 */
.L_x_8:
[----:B------:R-:W-:Y:S05]  /*0ad0*/  BSYNC.RECONVERGENT B0 ;  /* 0x0000000000007941 */ /* 0x000fea0003800200 */
.L_x_7:
[----:B------:R-:W2:Y:S08]  /*0ae0*/  S2UR UR10, SR_CgaCtaId ;  /* 0x00000000000a79c3 */ /* 0x000eb00000008800 */
[----:B------:R-:W-:Y:S01]  /*0af0*/  BAR.SYNC.DEFER_BLOCKING 0x0 ;  /* 0x0000000000007b1d */ /* 0x000fe20000010000 */
[----:B------:R-:W-:-:S05]  /*0b00*/  ISETP.NE.AND P0, PT, R3, RZ, PT ;  /* 0x000000ff0300720c */ /* 0x000fca0003f05270 */
[----:B------:R-:W-:Y:S01]  /*0b10*/  UMOV UR9, 0x400 ;  /* 0x0000040000097882 */ /* 0x000fe20000000000 */
[----:B------:R-:W-:Y:S01]  /*0b20*/  BSSY.RECONVERGENT B0, `(.L_x_15) ;  /* 0x000007a000007945 */ /* 0x000fe20003800200 */
[----:B--2---:R-:W-:-:S09]  /*0b30*/  ULEA UR11, UR10, UR9, 0x18 ;  /* 0x000000090a0b7291 */ /* 0x004fd2000f8ec0ff */
[----:B------:R-:W-:Y:S01]  /*0b40*/  @!P0 STS [UR11+0x4], RZ ;  /* 0x000004ffff008988 */ /* 0x000fe2000800080b */
[----:B------:R-:W-:Y:S06]  /*0b50*/  BAR.SYNC.DEFER_BLOCKING 0x0 ;  /* 0x0000000000007b1d */ /* 0x000fec0000010000 */
[----:B------:R-:W-:Y:S05]  /*0b60*/  @P0 BRA `(.L_x_16) ;  /* 0x0000000400d40947 */ /* 0x000fea0003800000 */
[----:B------:R-:W-:Y:S01]  /*0b70*/  ISETP.GE.AND P0, PT, R22, 0x1, PT ;  /* 0x000000011600780c */ /* 0x000fe20003f06270 */
[----:B------:R-:W-:-:S12]  /*0b80*/  IMAD.MOV.U32 R9, RZ, RZ, RZ ;  /* 0x000000ffff097224 */ /* 0x000fd800078e00ff */
[----:B------:R-:W-:Y:S05]  /*0b90*/  @!P0 BRA `(.L_x_17) ;  /* 0x0000000400c48947 */ /* 0x000fea0003800000 */
[----:B------:R-:W2:Y:S01]  /*0ba0*/  LDS R8, [UR11] ;  /* 0x0000000bff087984 */ /* 0x000ea20008000800 */
[C---:B------:R-:W-:Y:S01]  /*0bb0*/  ISETP.GE.U32.AND P0, PT, R22.reuse, 0x4, PT ;  /* 0x000000041600780c */ /* 0x040fe20003f06070 */
[----:B------:R-:W-:Y:S01]  /*0bc0*/  IMAD.MOV.U32 R9, RZ, RZ, RZ ;  /* 0x000000ffff097224 */ /* 0x000fe200078e00ff */
[----:B------:R-:W-:Y:S01]  /*0bd0*/  LOP3.LUT R15, R22, 0x3, RZ, 0xc0, !PT ;  /* 0x00000003160f7812 */ /* 0x000fe200078ec0ff */
[----:B------:R-:W-:-:S03]  /*0be0*/  IMAD.MOV.U32 R10, RZ, RZ, RZ ;  /* 0x000000ffff0a7224 */ /* 0x000fc600078e00ff */
[----:B------:R-:W-:-:S07]  /*0bf0*/  ISETP.NE.AND P1, PT, R15, RZ, PT ;  /* 0x000000ff0f00720c */ /* 0x000fce0003f25270 */
[----:B------:R-:W-:Y:S06]  /*0c00*/  @!P0 BRA `(.L_x_18) ;  /* 0x0000000000d48947 */ /* 0x000fec0003800000 */
[----:B------:R-:W-:Y:S01]  /*0c10*/  UIADD3 UR4, UPT, UPT, UR9, 0x10, URZ ;  /* 0x0000001009047890 */ /* 0x000fe2000fffe0ff */
[----:B------:R-:W-:Y:S01]  /*0c20*/  LOP3.LUT R10, R22, 0x7ffffffc, RZ, 0xc0, !PT ;  /* 0x7ffffffc160a7812 */ /* 0x000fe200078ec0ff */
[----:B------:R-:W-:Y:S02]  /*0c30*/  IMAD.MOV.U32 R9, RZ, RZ, RZ ;  /* 0x000000ffff097224 */ /* 0x000fe400078e00ff */
[----:B------:R-:W-:-:S03]  /*0c40*/  ULEA UR5, UR10, UR4, 0x18 ;  /* 0x000000040a057291 */ /* 0x000fc6000f8ec0ff */
[----:B------:R-:W-:-:S09]  /*0c50*/  UMOV UR4, URZ ;  /* 0x000000ff00047c82 */ /* 0x000fd20008000000 */
.L_x_19:
[----:B------:R-:W-:Y:S01]  /*0c60*/  ULEA UR8, UR4, UR5, 0x2 ;  /* 0x0000000504087291 */ /* 0x000fe2000f8e10ff */
[----:B------:R-:W-:Y:S01]  /*0c70*/  IMAD.MOV.U32 R11, RZ, RZ, 0x3bbb989d ;  /* 0x3bbb989dff0b7424 */ /* 0x000fe200078e00ff */
[----:B------:R-:W-:-:S06]  /*0c80*/  UIADD3 UR4, UPT, UPT, UR4, 0x4, URZ ;  /* 0x0000000404047890 */ /* 0x000fcc000fffe0ff */
[----:B------:R-:W-:Y:S01]  /*0c90*/  ISETP.NE.AND P0, PT, R10, UR4, PT ;  /* 0x000000040a007c0c */ /* 0x000fe2000bf05270 */
[----:B0--3--:R-:W2:Y:S02]  /*0ca0*/  LDS.128 R4, [UR8] ;  /* 0x00000008ff047984 */ /* 0x009ea40008000c00 */
[C---:B--2---:R-:W-:Y:S01]  /*0cb0*/  FADD R16, -R8.reuse, R4 ;  /* 0x0000000408107221 */ /* 0x044fe20000000100 */
[----:B------:R-:W-:Y:S02]  /*0cc0*/  IMAD.MOV.U32 R4, RZ, RZ, 0x437c0000 ;  /* 0x437c0000ff047424 */ /* 0x000fe400078e00ff */
[C---:B------:R-:W-:Y:S01]  /*0cd0*/  FADD R14, -R8.reuse, R5 ;  /* 0x00000005080e7221 */ /* 0x040fe20000000100 */
[----:B------:R-:W-:Y:S01]  /*0ce0*/  FADD R6, -R8, R6 ;  /* 0x0000000608067221 */ /* 0x000fe20000000100 */
[-C--:B------:R-:W-:Y:S02]  /*0cf0*/  FFMA.SAT R13, R16, R11.reuse, 0.5 ;  /* 0x3f000000100d7423 */ /* 0x080fe4000000200b */
[-C--:B------:R-:W-:Y:S01]  /*0d00*/  FFMA.SAT R17, R14, R11.reuse, 0.5 ;  /* 0x3f0000000e117423 */ /* 0x080fe2000000200b */
[----:B------:R-:W-:Y:S01]  /*0d10*/  FFMA.SAT R19, R6, R11, 0.5 ;  /* 0x3f00000006137423 */ /* 0x000fe2000000200b */
[----:B------:R-:W-:-:S02]  /*0d20*/  FFMA.RM R5, R13, R4, 12582913 ;  /* 0x4b4000010d057423 */ /* 0x000fc40000004004 */
[-C--:B------:R-:W-:Y:S02]  /*0d30*/  FFMA.RM R12, R17, R4.reuse, 12582913 ;  /* 0x4b400001110c7423 */ /* 0x080fe40000004004 */
[----:B------:R-:W-:Y:S02]  /*0d40*/  FADD R13, R5, -12583039 ;  /* 0xcb40007f050d7421 */ /* 0x000fe40000000000 */
[----:B------:R-:W-:Y:S02]  /*0d50*/  FADD R17, R12, -12583039 ;  /* 0xcb40007f0c117421 */ /* 0x000fe40000000000 */
[----:B------:R-:W-:Y:S02]  /*0d60*/  FFMA R13, R16, 1.4426950216293334961, -R13 ;  /* 0x3fb8aa3b100d7823 */ /* 0x000fe4000000080d */
[----:B------:R-:W-:Y:S02]  /*0d70*/  FFMA R17, R14, 1.4426950216293334961, -R17 ;  /* 0x3fb8aa3b0e117823 */ /* 0x000fe40000000811 */
[----:B------:R-:W-:Y:S01]  /*0d80*/  FFMA R13, R16, 1.925963033500011079e-08, R13 ;  /* 0x32a57060100d7823 */ /* 0x000fe2000000000d */
[----:B------:R-:W-:Y:S01]  /*0d90*/  FADD R16, -R8, R7 ;  /* 0x0000000708107221 */ /* 0x000fe20000000100 */
[----:B------:R-:W-:Y:S01]  /*0da0*/  FFMA.RM R7, R19, R4, 12582913 ;  /* 0x4b40000113077423 */ /* 0x000fe20000004004 */
[----:B------:R-:W-:-:S02]  /*0db0*/  FFMA R17, R14, 1.925963033500011079e-08, R17 ;  /* 0x32a570600e117823 */ /* 0x000fc40000000011 */
[----:B------:R-:W-:Y:S01]  /*0dc0*/  FFMA.SAT R19, R16, R11, 0.5 ;  /* 0x3f00000010137423 */ /* 0x000fe2000000200b */
[----:B------:R-:W-:Y:S01]  /*0dd0*/  FADD R11, R7, -12583039 ;  /* 0xcb40007f070b7421 */ /* 0x000fe20000000000 */
[----:B------:R-:W0:Y:S02]  /*0de0*/  MUFU.EX2 R13, R13 ;  /* 0x0000000d000d7308 */ /* 0x000e240000000800 */
[----:B------:R-:W-:Y:S01]  /*0df0*/  FFMA.RM R19, R19, R4, 12582913 ;  /* 0x4b40000113137423 */ /* 0x000fe20000004004 */
[C---:B------:R-:W-:Y:S01]  /*0e00*/  FFMA R11, R6.reuse, 1.4426950216293334961, -R11 ;  /* 0x3fb8aa3b060b7823 */ /* 0x040fe2000000080b */
[----:B------:R-:W-:Y:S02]  /*0e10*/  IMAD.SHL.U32 R4, R5, 0x800000, RZ ;  /* 0x0080000005047824 */ /* 0x000fe400078e00ff */
[----:B------:R-:W-:Y:S01]  /*0e20*/  FADD R21, R19, -12583039 ;  /* 0xcb40007f13157421 */ /* 0x000fe20000000000 */
[----:B------:R-:W-:Y:S01]  /*0e30*/  FFMA R11, R6, 1.925963033500011079e-08, R11 ;  /* 0x32a57060060b7823 */ /* 0x000fe2000000000b */
[----:B------:R-:W2:Y:S01]  /*0e40*/  MUFU.EX2 R14, R17 ;  /* 0x00000011000e7308 */ /* 0x000ea20000000800 */
[----:B------:R-:W-:-:S02]  /*0e50*/  IMAD.SHL.U32 R5, R12, 0x800000, RZ ;  /* 0x008000000c057824 */ /* 0x000fc400078e00ff */
[C---:B------:R-:W-:Y:S01]  /*0e60*/  FFMA R21, R16.reuse, 1.4426950216293334961, -R21 ;  /* 0x3fb8aa3b10157823 */ /* 0x040fe20000000815 */
[----:B------:R-:W-:Y:S01]  /*0e70*/  SHF.L.U32 R6, R7, 0x17, RZ ;  /* 0x0000001707067819 */ /* 0x000fe200000006ff */
[----:B------:R-:W-:Y:S02]  /*0e80*/  IMAD.SHL.U32 R7, R19, 0x800000, RZ ;  /* 0x0080000013077824 */ /* 0x000fe400078e00ff */
[----:B------:R-:W-:Y:S01]  /*0e90*/  FFMA R21, R16, 1.925963033500011079e-08, R21 ;  /* 0x32a5706010157823 */ /* 0x000fe20000000015 */
[----:B------:R-:W3:Y:S01]  /*0ea0*/  MUFU.EX2 R11, R11 ;  /* 0x0000000b000b7308 */ /* 0x000ee20000000800 */
[----:B0-----:R-:W-:-:S04]  /*0eb0*/  FMUL R4, R4, R13 ;  /* 0x0000000d04047220 */ /* 0x001fc80000400000 */
[----:B------:R-:W-:-:S03]  /*0ec0*/  FADD R12, R4, R9 ;  /* 0x00000009040c7221 */ /* 0x000fc60000000000 */
[----:B------:R-:W0:Y:S01]  /*0ed0*/  MUFU.EX2 R16, R21 ;  /* 0x0000001500107308 */ /* 0x000e220000000800 */
[----:B--2---:R-:W-:-:S04]  /*0ee0*/  FMUL R5, R5, R14 ;  /* 0x0000000e05057220 */ /* 0x004fc80000400000 */
[----:B------:R-:W-:Y:S01]  /*0ef0*/  FADD R9, R12, R5 ;  /* 0x000000050c097221 */ /* 0x000fe20000000000 */
[----:B---3--:R-:W-:-:S04]  /*0f00*/  FMUL R6, R6, R11 ;  /* 0x0000000b06067220 */ /* 0x008fc80000400000 */
[----:B------:R-:W-:Y:S01]  /*0f10*/  FADD R12, R9, R6 ;  /* 0x00000006090c7221 */ /* 0x000fe20000000000 */
[----:B0-----:R-:W-:-:S04]  /*0f20*/  FMUL R7, R7, R16 ;  /* 0x0000001007077220 */ /* 0x001fc80000400000 */
[----:B------:R-:W-:Y:S01]  /*0f30*/  FADD R9, R12, R7 ;  /* 0x000000070c097221 */ /* 0x000fe20000000000 */
[----:B------:R3:W-:Y:S01]  /*0f40*/  STS.128 [UR8], R4 ;  /* 0x00000004ff007988 */ /* 0x0007e20008000c08 */
[----:B------:R-:W-:Y:S05]  /*0f50*/  @P0 BRA `(.L_x_19) ;  /* 0xfffffffc00400947 */ /* 0x000fea000383ffff */
.L_x_18:
[----:B------:R-:W-:Y:S05]  /*0f60*/  @!P1 BRA `(.L_x_17) ;  /* 0x0000000000d09947 */ /* 0x000fea0003800000 */
[----:B------:R-:W-:Y:S02]  /*0f70*/  ISETP.NE.AND P0, PT, R15, 0x1, PT ;  /* 0x000000010f00780c */ /* 0x000fe40003f05270 */
[----:B0--3--:R-:W-:-:S04]  /*0f80*/  LOP3.LUT R4, R22, 0x1, RZ, 0xc0, !PT ;  /* 0x0000000116047812 */ /* 0x009fc800078ec0ff */
[----:B------:R-:W-:-:S07]  /*0f90*/  ISETP.NE.U32.AND P1, PT, R4, 0x1, PT ;  /* 0x000000010400780c */ /* 0x000fce0003f25070 */
[----:B------:R-:W-:Y:S06]  /*0fa0*/  @!P0 BRA `(.L_x_20) ;  /* 0x0000000000788947 */ /* 0x000fec0003800000 */
[----:B------:R-:W-:Y:S01]  /*0fb0*/  UIADD3 UR4, UPT, UPT, UR9, 0x10, URZ ;  /* 0x0000001009047890 */ /* 0x000fe2000fffe0ff */
[----:B------:R-:W-:Y:S02]  /*0fc0*/  IMAD.MOV.U32 R12, RZ, RZ, 0x3bbb989d ;  /* 0x3bbb989dff0c7424 */ /* 0x000fe400078e00ff */
[----:B------:R-:W-:Y:S01]  /*0fd0*/  IMAD.MOV.U32 R13, RZ, RZ, 0x437c0000 ;  /* 0x437c0000ff0d7424 */ /* 0x000fe200078e00ff */
[----:B------:R-:W-:-:S06]  /*0fe0*/  ULEA UR4, UR10, UR4, 0x18 ;  /* 0x000000040a047291 */ /* 0x000fcc000f8ec0ff */
[C---:B------:R-:W-:Y:S01]  /*0ff0*/  LEA R4, R10.reuse, UR4, 0x2 ;  /* 0x000000040a047c11 */ /* 0x040fe2000f8e10ff */
[----:B------:R-:W-:-:S04]  /*1000*/  VIADD R10, R10, 0x2 ;  /* 0x000000020a0a7836 */ /* 0x000fc80000000000 */
[----:B------:R-:W2:Y:S04]  /*1010*/  LDS R7, [R4+0x4] ;  /* 0x0000040004077984 */ /* 0x000ea80000000800 */
[----:B------:R-:W0:Y:S01]  /*1020*/  LDS R5, [R4] ;  /* 0x0000000004057984 */ /* 0x000e220000000800 */
[C---:B--2---:R-:W-:Y:S01]  /*1030*/  FADD R7, -R8.reuse, R7 ;  /* 0x0000000708077221 */ /* 0x044fe20000000100 */
[----:B0-----:R-:W-:-:S03]  /*1040*/  FADD R5, -R8, R5 ;  /* 0x0000000508057221 */ /* 0x001fc60000000100 */
[-C--:B------:R-:W-:Y:S01]  /*1050*/  FFMA.SAT R11, R7, R12.reuse, 0.5 ;  /* 0x3f000000070b7423 */ /* 0x080fe2000000200c */
[----:B------:R-:W-:-:S03]  /*1060*/  FFMA.SAT R6, R5, R12, 0.5 ;  /* 0x3f00000005067423 */ /* 0x000fc6000000200c */
[-C--:B------:R-:W-:Y:S01]  /*1070*/  FFMA.RM R11, R11, R13.reuse, 12582913 ;  /* 0x4b4000010b0b7423 */ /* 0x080fe2000000400d */
[----:B------:R-:W-:-:S03]  /*1080*/  FFMA.RM R6, R6, R13, 12582913 ;  /* 0x4b40000106067423 */ /* 0x000fc6000000400d */
[C---:B------:R-:W-:Y:S01]  /*1090*/  FADD R14, R11.reuse, -12583039 ;  /* 0xcb40007f0b0e7421 */ /* 0x040fe20000000000 */
[----:B------:R-:W-:Y:S02]  /*10a0*/  IMAD.SHL.U32 R11, R11, 0x800000, RZ ;  /* 0x008000000b0b7824 */ /* 0x000fe400078e00ff */
[C---:B------:R-:W-:Y:S01]  /*10b0*/  FADD R12, R6.reuse, -12583039 ;  /* 0xcb40007f060c7421 */ /* 0x040fe20000000000 */
[----:B------:R-:W-:Y:S01]  /*10c0*/  FFMA R14, R7, 1.4426950216293334961, -R14 ;  /* 0x3fb8aa3b070e7823 */ /* 0x000fe2000000080e */
[----:B------:R-:W-:Y:S02]  /*10d0*/  IMAD.SHL.U32 R6, R6, 0x800000, RZ ;  /* 0x0080000006067824 */ /* 0x000fe400078e00ff */
[----:B------:R-:W-:Y:S01]  /*10e0*/  FFMA R12, R5, 1.4426950216293334961, -R12 ;  /* 0x3fb8aa3b050c7823 */ /* 0x000fe2000000080c */
[----:B------:R-:W-:-:S03]  /*10f0*/  FFMA R14, R7, 1.925963033500011079e-08, R14 ;  /* 0x32a57060070e7823 */ /* 0x000fc6000000000e */
[----:B------:R-:W-:-:S03]  /*1100*/  FFMA R12, R5, 1.925963033500011079e-08, R12 ;  /* 0x32a57060050c7823 */ /* 0x000fc6000000000c */
[----:B------:R-:W0:Y:S08]  /*1110*/  MUFU.EX2 R14, R14 ;  /* 0x0000000e000e7308 */ /* 0x000e300000000800 */
[----:B------:R-:W2:Y:S01]  /*1120*/  MUFU.EX2 R5, R12 ;  /* 0x0000000c00057308 */ /* 0x000ea20000000800 */
[----:B0-----:R-:W-:-:S05]  /*1130*/  FMUL R11, R11, R14 ;  /* 0x0000000e0b0b7220 */ /* 0x001fca0000400000 */
[----:B------:R0:W-:Y:S01]  /*1140*/  STS [R4+0x4], R11 ;  /* 0x0000040b04007388 */ /* 0x0001e20000000800 */
[----:B--2---:R-:W-:-:S04]  /*1150*/  FMUL R5, R6, R5 ;  /* 0x0000000506057220 */ /* 0x004fc80000400000 */
[----:B------:R-:W-:Y:S01]  /*1160*/  FADD R9, R9, R5 ;  /* 0x0000000509097221 */ /* 0x000fe20000000000 */
[----:B------:R0:W-:Y:S03]  /*1170*/  STS [R4], R5 ;  /* 0x0000000504007388 */ /* 0x0001e60000000800 */
[----:B------:R-:W-:-:S07]  /*1180*/  FADD R9, R9, R11 ;  /* 0x0000000b09097221 */ /* 0x000fce0000000000 */
.L_x_20:
[----:B------:R-:W-:Y:S05]  /*1190*/  @P1 BRA `(.L_x_17) ;  /* 0x0000000000441947 */ /* 0x000fea0003800000 */
[----:B------:R-:W-:Y:S01]  /*11a0*/  UIADD3 UR4, UPT, UPT, UR9, 0x10, URZ ;  /* 0x0000001009047890 */ /* 0x000fe2000fffe0ff */
[----:B0-----:R-:W-:Y:S02]  /*11b0*/  IMAD.MOV.U32 R4, RZ, RZ, 0x3bbb989d ;  /* 0x3bbb989dff047424 */ /* 0x001fe400078e00ff */
[----:B------:R-:W-:Y:S01]  /*11c0*/  IMAD.MOV.U32 R7, RZ, RZ, 0x437c0000 ;  /* 0x437c0000ff077424 */ /* 0x000fe200078e00ff */
[----:B------:R-:W-:-:S06]  /*11d0*/  ULEA UR4, UR10, UR4, 0x18 ;  /* 0x000000040a047291 */ /* 0x000fcc000f8ec0ff */
[----:B------:R-:W-:-:S05]  /*11e0*/  LEA R10, R10, UR4, 0x2 ;  /* 0x000000040a0a7c11 */ /* 0x000fca000f8e10ff */
[----:B------:R-:W2:Y:S02]  /*11f0*/  LDS R5, [R10] ;  /* 0x000000000a057984 */ /* 0x000ea40000000800 */
[----:B--2---:R-:W-:-:S04]  /*1200*/  FADD R5, -R8, R5 ;  /* 0x0000000508057221 */ /* 0x004fc80000000100 */
[----:B------:R-:W-:-:S04]  /*1210*/  FFMA.SAT R4, R5, R4, 0.5 ;  /* 0x3f00000005047423 */ /* 0x000fc80000002004 */
[----:B------:R-:W-:-:S04]  /*1220*/  FFMA.RM R4, R4, R7, 12582913 ;  /* 0x4b40000104047423 */ /* 0x000fc80000004007 */
[C---:B------:R-:W-:Y:S01]  /*1230*/  FADD R6, R4.reuse, -12583039 ;  /* 0xcb40007f04067421 */ /* 0x040fe20000000000 */
[----:B------:R-:W-:-:S03]  /*1240*/  SHF.L.U32 R4, R4, 0x17, RZ ;  /* 0x0000001704047819 */ /* 0x000fc600000006ff */
[----:B------:R-:W-:-:S04]  /*1250*/  FFMA R6, R5, 1.4426950216293334961, -R6 ;  /* 0x3fb8aa3b05067823 */ /* 0x000fc80000000806 */
[----:B------:R-:W-:-:S04]  /*1260*/  FFMA R6, R5, 1.925963033500011079e-08, R6 ;  /* 0x32a5706005067823 */ /* 0x000fc80000000006 */
[----:B------:R-:W0:Y:S02]  /*1270*/  MUFU.EX2 R5, R6 ;  /* 0x0000000600057308 */ /* 0x000e240000000800 */
[----:B0-----:R-:W-:-:S04]  /*1280*/  FMUL R4, R4, R5 ;  /* 0x0000000504047220 */ /* 0x001fc80000400000 */
[----:B------:R-:W-:Y:S01]  /*1290*/  FADD R9, R9, R4 ;  /* 0x0000000409097221 */ /* 0x000fe20000000000 */
[----:B------:R4:W-:Y:S06]  /*12a0*/  STS [R10], R4 ;  /* 0x000000040a007388 */ /* 0x0009ec0000000800 */
.L_x_17:
[----:B------:R0:W-:Y:S02]  /*12b0*/  STS [UR11+0x4], R9 ;  /* 0x00000409ff007988 */ /* 0x0001e4000800080b */
.L_x_16:
[----:B------:R-:W-:Y:S05]  /*12c0*/  BSYNC.RECONVERGENT B0 ;  /* 0x0000000000007941 */ /* 0x000fea0003800200 */
.L_x_15:
[----:B------:R-:W-:Y:S01]  /*12d0*/  BAR.SYNC.DEFER_BLOCKING 0x0 ;  /* 0x0000000000007b1d */ /* 0x000fe20000010000 */
[----:B------:R-:W-:-:S05]  /*12e0*/  ISETP.GE.AND P0, PT, R3, R22, PT ;  /* 0x000000160300720c */ /* 0x000fca0003f06270 */
[----:B------:R-:W-:Y:S08]  /*12f0*/  BSSY.RECONVERGENT B0, `(.L_x_21) ;  /* 0x000001e000007945 */ /* 0x000ff00003800200 */
[----:B------:R-:W-:Y:S05]  /*1300*/  @P0 BRA `(.L_x_22) ;  /* 0x0000000000700947 */ /* 0x000fea0003800000 */
[----:B0--34-:R-:W0:Y:S01]  /*1310*/  LDS R4, [UR11+0x4] ;  /* 0x0000040bff047984 */ /* 0x019e220008000800 */
[----:B------:R-:W3:Y:S01]  /*1320*/  LDC R5, c[0x0][0x360] ;  /* 0x0000d800ff057b82 */ /* 0x000ee20000000800 */
[----:B0-----:R-:W-:-:S04]  /*1330*/  FADD R4, R4, 9.9999999747524270788e-07 ;  /* 0x358637bd04047421 */ /* 0x001fc80000000000 */
[----:B------:R-:W-:-:S05]  /*1340*/  VIADD R6, R4, 0x1800000 ;  /* 0x0180000004067836 */ /* 0x000fca0000000000 */
[----:B------:R-:W-:-:S04]  /*1350*/  LOP3.LUT R6, R6, 0x7f800000, RZ, 0xc0, !PT ;  /* 0x7f80000006067812 */ /* 0x000fc800078ec0ff */
[----:B------:R-:W-:-:S13]  /*1360*/  ISETP.GT.U32.AND P0, PT, R6, 0x1ffffff, PT ;  /* 0x01ffffff0600780c */ /* 0x000fda0003f04070 */
[----:B---3--:R-:W-:Y:S05]  /*1370*/  @P0 BRA `(.L_x_23) ;  /* 0x0000000000100947 */ /* 0x008fea0003800000 */
[----:B------:R-:W-:-:S07]  /*1380*/  MOV R6, 0x13a0 ;  /* 0x000013a000067802 */ /* 0x000fce0000000f00 */
[----:B-12---:R-:W-:Y:S05]  /*1390*/  CALL.REL.NOINC `($__internal_0_$__cuda_sm20_rcp_rn_f32_slowpath) ;  /* 0x0000000c00ec7944 */ /* 0x006fea0003c00000 */
[----:B------:R-:W-:Y:S01]  /*13a0*/  IMAD.MOV.U32 R6, RZ, RZ, R4 ;  /* 0x000000ffff067224 */ /* 0x000fe200078e0004 */
[----:B------:R-:W-:Y:S06]  /*13b0*/  BRA `(.L_x_24) ;  /* 0x0000000000107947 */ /* 0x000fec0003800000 */
.L_x_23:
[----:B------:R-:W0:Y:S02]  /*13c0*/  MUFU.RCP R7, R4 ;  /* 0x0000000400077308 */ /* 0x000e240000001000 */
[----:B0-----:R-:W-:-:S04]  /*13d0*/  FFMA R6, R4, R7, -1 ;  /* 0xbf80000004067423 */ /* 0x001fc80000000007 */
[----:B------:R-:W-:-:S04]  /*13e0*/  FADD.FTZ R6, -R6, -RZ ;  /* 0x800000ff06067221 */ /* 0x000fc80000010100 */
[----:B------:R-:W-:-:S07]  /*13f0*/  FFMA R6, R7, R6, R7 ;  /* 0x0000000607067223 */ /* 0x000fce0000000007 */
.L_x_24:
[----:B--2---:R-:W0:Y:S01]  /*1400*/  S2R R8, SR_CgaCtaId ;  /* 0x0000000000087919 */ /* 0x004e220000008800 */
[----:B------:R-:W2:Y:S01]  /*1410*/  LDC R22, c[0x0][0x3a0] ;  /* 0x0000e800ff167b82 */ /* 0x000ea20000000800 */
[----:B------:R-:W-:-:S05]  /*1420*/  MOV R4, 0x400 ;  /* 0x0000040000047802 */ /* 0x000fca0000000f00 */
[----:B------:R-:W-:Y:S02]  /*1430*/  VIADD R7, R4, 0x10 ;  /* 0x0000001004077836 */ /* 0x000fe40000000000 */
[----:B------:R-:W-:-:S03]  /*1440*/  IMAD.MOV.U32 R4, RZ, RZ, R3 ;  /* 0x000000ffff047224 */ /* 0x000fc600078e0003 */
[----:B0-----:R-:W-:-:S07]  /*1450*/  LEA R11, R8, R7, 0x18 ;  /* 0x00000007080b7211 */ /* 0x001fce00078ec0ff */
.L_x_25:
[----:B0-----:R-:W-:Y:S02]  /*1460*/  IMAD R7, R4, 0x4, R11 ;  /* 0x0000000404077824 */ /* 0x001fe400078e020b */
[----:B------:R-:W-:-:S03]  /*1470*/  IMAD.IADD R4, R5, 0x1, R4 ;  /* 0x0000000105047824 */ /* 0x000fc600078e0204 */
[----:B------:R-:W0:Y:S02]  /*1480*/  LDS R9, [R7] ;  /* 0x0000000007097984 */ /* 0x000e240000000800 */
[----:B--2---:R-:W-:Y:S01]  /*1490*/  ISETP.GE.AND P0, PT, R4, R22, PT ;  /* 0x000000160400720c */ /* 0x004fe20003f06270 */
[----:B0-----:R-:W-:-:S05]  /*14a0*/  FMUL R8, R9, R6 ;  /* 0x0000000609087220 */ /* 0x001fca0000400000 */
[----:B------:R0:W-:Y:S07]  /*14b0*/  STS [R7], R8 ;  /* 0x0000000807007388 */ /* 0x0001ee0000000800 */
[----:B------:R-:W-:Y:S05]  /*14c0*/  @!P0 BRA `(.L_x_25) ;  /* 0xfffffffc00e48947 */ /* 0x000fea000383ffff */
.L_x_22:
[----:B------:R-:W-:Y:S05]  /*14d0*/  BSYNC.RECONVERGENT B0 ;  /* 0x0000000000007941 */ /* 0x000fea0003800200 */
.L_x_21:
[----:B------:R-:W5:Y:S01]  /*14e0*/  LDCU UR9, c[0x0][0x3a4] ;  /* 0x00007480ff0977ac */ /* 0x000f620008000800 */
[----:B------:R-:W-:Y:S01]  /*14f0*/  BAR.SYNC.DEFER_BLOCKING 0x0 ;  /* 0x0000000000007b1d */ /* 0x000fe20000010000 */
[----:B-----5:R-:W-:-:S13]  /*1500*/  ISETP.GE.AND P0, PT, R3, UR9, PT ;  /* 0x0000000903007c0c */ /* 0x020fda000bf06270 */
[----:B------:R-:W-:Y:S05]  /*1510*/  @P0 EXIT ;  /* 0x000000000000094d */ /* 0x000fea0003800000 */
[----:B------:R-:W-:Y:S01]  /*1520*/  ISETP.GT.AND P0, PT, R22, RZ, PT ;  /* 0x000000ff1600720c */ /* 0x000fe20003f04270 */
[----:B------:R-:W0:Y:S01]  /*1530*/  LDCU UR8, c[0x0][0x360] ;  /* 0x00006c00ff0877ac */ /* 0x000e220008000800 */
[----:B------:R-:W0:Y:S11]  /*1540*/  LDCU.64 UR10, c[0x0][0x390] ;  /* 0x00007200ff0a77ac */ /* 0x000e360008000a00 */
[----:B------:R-:W-:Y:S05]  /*1550*/  @P0 BRA `(.L_x_26) ;  /* 0x0000000000280947 */ /* 0x000fea0003800000 */
[----:B0--3--:R-:W0:Y:S02]  /*1560*/  LDC.64 R6, c[0x0][0x398] ;  /* 0x0000e600ff067b82 */ /* 0x009e240000000a00 */
.L_x_27:
[----:B------:R-:W-:-:S04]  /*1570*/  IADD3 R0, P0, PT, R3, R2, RZ ;  /* 0x0000000203007210 */ /* 0x000fc80007f1e0ff */
[C---:B------:R-:W-:Y:S01]  /*1580*/  LEA.HI.X.SX32 R5, R3.reuse, R20, 0x1, P0 ;  /* 0x0000001403057211 */ /* 0x040fe200000f0eff */
[----:B------:R-:W-:Y:S01]  /*1590*/  VIADD R3, R3, UR8 ;  /* 0x0000000803037c36 */ /* 0x000fe20008000000 */
[----:B0---4-:R-:W-:-:S04]  /*15a0*/  LEA R4, P0, R0, R6, 0x1 ;  /* 0x0000000600047211 */ /* 0x011fc800078008ff */
[----:B------:R-:W-:Y:S02]  /*15b0*/  LEA.HI.X R5, R0, R7, R5, 0x1, P0 ;  /* 0x0000000700057211 */ /* 0x000fe400000f0c05 */
[----:B------:R-:W-:-:S03]  /*15c0*/  ISETP.GE.AND P0, PT, R3, UR9, PT ;  /* 0x0000000903007c0c */ /* 0x000fc6000bf06270 */
[----:B------:R3:W-:Y:S10]  /*15d0*/  STG.E.U16 desc[UR6][R4.64], RZ ;  /* 0x000000ff04007986 */ /* 0x0007f4000c101506 */
[----:B---3--:R-:W-:Y:S05]  /*15e0*/  @!P0 BRA `(.L_x_27) ;  /* 0xfffffffc00e08947 */ /* 0x008fea000383ffff */
[----:B------:R-:W-:Y:S05]  /*15f0*/  EXIT ;  /* 0x000000000000794d */ /* 0x000fea0003800000 */
.L_x_26:
[C---:B0--34-:R-:W-:Y:S02]  /*1600*/  LOP3.LUT R4, R22.reuse, 0x7, RZ, 0xc0, !PT ;  /* 0x0000000716047812 */ /* 0x059fe400078ec0ff */
[C---:B------:R-:W-:Y:S02]  /*1610*/  LOP3.LUT R5, R22.reuse, 0x3, RZ, 0xc0, !PT ;  /* 0x0000000316057812 */ /* 0x040fe400078ec0ff */
[----:B------:R-:W-:-:S07]  /*1620*/  LOP3.LUT R22, R22, 0x7ffffff8, RZ, 0xc0, !PT ;  /* 0x7ffffff816167812 */ /* 0x000fce00078ec0ff */
.L_x_37:
[----:B------:R-:W0:Y:S01]  /*1630*/  LDCU UR4, c[0x0][0x3a0] ;  /* 0x00007400ff0477ac */ /* 0x000e220008000800 */
[----:B------:R-:W-:Y:S02]  /*1640*/  HFMA2 R10, -RZ, RZ, 0, 0 ;  /* 0x00000000ff0a7431 */ /* 0x000fe400000001ff */
[----:B------:R-:W-:Y:S01]  /*1650*/  IMAD.MOV.U32 R29, RZ, RZ, RZ ;  /* 0x000000ffff1d7224 */ /* 0x000fe200078e00ff */
[----:B0-----:R-:W-:-:S09]  /*1660*/  UISETP.GE.U32.AND UP0, UPT, UR4, 0x8, UPT ;  /* 0x000000080400788c */ /* 0x001fd2000bf06070 */
[----:B------:R-:W-:Y:S05]  /*1670*/  BRA.U !UP0, `(.L_x_28) ;  /* 0x00000005086c7547 */ /* 0x000fea000b800000 */
[----:B------:R-:W0:Y:S01]  /*1680*/  S2UR UR5, SR_CgaCtaId ;  /* 0x00000000000579c3 */ /* 0x000e220000008800 */
[----:B------:R-:W-:Y:S01]  /*1690*/  UMOV UR4, 0x400 ;  /* 0x0000040000047882 */ /* 0x000fe20000000000 */
[----:B------:R-:W-:Y:S01]  /*16a0*/  BSSY.RECONVERGENT B0, `(.L_x_29) ;  /* 0x0000057000007945 */ /* 0x000fe20003800200 */
[----:B------:R-:W-:Y:S01]  /*16b0*/  UIADD3 UR4, UPT, UPT, UR4, 0x10, URZ ;  /* 0x0000001004047890 */ /* 0x000fe2000fffe0ff */
[----:B------:R-:W-:Y:S02]  /*16c0*/  IMAD.MOV R14, RZ, RZ, -R22 ;  /* 0x000000ffff0e7224 */ /* 0x000fe400078e0a16 */
[----:B------:R-:W-:Y:S02]  /*16d0*/  IMAD.MOV.U32 R29, RZ, RZ, RZ ;  /* 0x000000ffff1d7224 */ /* 0x000fe400078e00ff */
[----:B------:R-:W3:Y:S01]  /*16e0*/  LDC R6, c[0x0][0x3a4] ;  /* 0x0000e900ff067b82 */ /* 0x000ee20000000800 */
[----:B------:R-:W-:Y:S01]  /*16f0*/  IMAD.MOV.U32 R25, RZ, RZ, R3 ;  /* 0x000000ffff197224 */ /* 0x000fe200078e0003 */
[----:B0-----:R-:W-:-:S04]  /*1700*/  ULEA UR4, UR5, UR4, 0x18 ;  /* 0x0000000405047291 */ /* 0x001fc8000f8ec0ff */
[----:B------:R-:W-:Y:S01]  /*1710*/  UIADD3 UR4, UPT, UPT, UR4, 0x10, URZ ;  /* 0x0000001004047890 */ /* 0x000fe2000fffe0ff */
[----:B---3--:R-:W-:Y:S02]  /*1720*/  IMAD.IADD R7, R3, 0x1, R6 ;  /* 0x0000000103077824 */ /* 0x008fe400078e0206 */
[C-C-:B------:R-:W-:Y:S02]  /*1730*/  IMAD R13, R6.reuse, 0x2, R3.reuse ;  /* 0x00000002060d7824 */ /* 0x140fe400078e0203 */
[C-C-:B------:R-:W-:Y:S02]  /*1740*/  IMAD R15, R6.reuse, 0x3, R3.reuse ;  /* 0x00000003060f7824 */ /* 0x140fe400078e0203 */
[C-C-:B------:R-:W-:Y:S02]  /*1750*/  IMAD R17, R6.reuse, 0x4, R3.reuse ;  /* 0x0000000406117824 */ /* 0x140fe400078e0203 */
[C-C-:B------:R-:W-:Y:S02]  /*1760*/  IMAD R19, R6.reuse, 0x5, R3.reuse ;  /* 0x0000000506137824 */ /* 0x140fe400078e0203 */
[----:B------:R-:W-:-:S02]  /*1770*/  IMAD R21, R6, 0x6, R3 ;  /* 0x0000000606157824 */ /* 0x000fc400078e0203 */
[----:B-1----:R-:W-:Y:S02]  /*1780*/  IMAD R23, R6, 0x7, R3 ;  /* 0x0000000706177824 */ /* 0x002fe400078e0203 */
[----:B------:R-:W-:-:S07]  /*1790*/  IMAD.U32 R12, RZ, RZ, UR4 ;  /* 0x00000004ff0c7e24 */ /* 0x000fce000f8e00ff */
.L_x_30:
[----:B------:R-:W-:Y:S02]  /*17a0*/  SHF.R.S32.HI R16, RZ, 0x1f, R0 ;  /* 0x0000001fff107819 */ /* 0x000fe40000011400 */
[C---:B------:R-:W-:Y:S02]  /*17b0*/  IADD3 R9, P0, PT, R0.reuse, R25, RZ ;  /* 0x0000001900097210 */ /* 0x040fe40007f1e0ff */
[----:B------:R-:W-:Y:S02]  /*17c0*/  IADD3 R10, P1, PT, R0, R7, RZ ;  /* 0x00000007000a7210 */ /* 0x000fe40007f3e0ff */
[-C--:B------:R-:W-:Y:S02]  /*17d0*/  LEA.HI.X.SX32 R18, R25, R16.reuse, 0x1, P0 ;  /* 0x0000001019127211 */ /* 0x080fe400000f0eff */
[----:B--2---:R-:W-:Y:S02]  /*17e0*/  LEA R8, P0, R9, UR10, 0x1 ;  /* 0x0000000a09087c11 */ /* 0x004fe4000f8008ff */
[----:B------:R-:W-:-:S02]  /*17f0*/  LEA.HI.X.SX32 R11, R7, R16, 0x1, P1 ;  /* 0x00000010070b7211 */ /* 0x000fc400008f0eff */
[----:B------:R-:W-:Y:S02]  /*1800*/  LEA.HI.X R9, R9, UR11, R18, 0x1, P0 ;  /* 0x0000000b09097c11 */ /* 0x000fe400080f0c12 */
[----:B------:R-:W-:-:S03]  /*1810*/  LEA R26, P0, R10, UR10, 0x1 ;  /* 0x0000000a0a1a7c11 */ /* 0x000fc6000f8008ff */
[----:B------:R0:W2:Y:S01]  /*1820*/  LDG.E.U16.CONSTANT R18, desc[UR6][R8.64] ;  /* 0x0000000608127981 */ /* 0x0000a2000c1e9500 */
[----:B------:R-:W-:-:S05]  /*1830*/  LEA.HI.X R27, R10, UR11, R11, 0x1, P0 ;  /* 0x0000000b0a1b7c11 */ /* 0x000fca00080f0c0b */
[----:B------:R-:W3:Y:S04]  /*1840*/  LDG.E.U16.CONSTANT R26, desc[UR6][R26.64] ;  /* 0x000000061a1a7981 */ /* 0x000ee8000c1e9500 */
[----:B0-----:R-:W0:Y:S01]  /*1850*/  LDS.128 R8, [R12+-0x10] ;  /* 0xfffff0000c087984 */ /* 0x001e220000000c00 */
[----:B--2---:R-:W-:-:S04]  /*1860*/  IMAD.U32 R18, R18, 0x10000, RZ ;  /* 0x0001000012127824 */ /* 0x004fc800078e00ff */
[----:B0-----:R-:W-:Y:S01]  /*1870*/  FFMA R18, R8, R18, R29 ;  /* 0x0000001208127223 */ /* 0x001fe2000000001d */
[----:B---3--:R-:W-:Y:S02]  /*1880*/  SHF.L.U32 R24, R26, 0x10, RZ ;  /* 0x000000101a187819 */ /* 0x008fe400000006ff */
[----:B------:R-:W-:-:S03]  /*1890*/  IADD3 R29, P0, PT, R0, R13, RZ ;  /* 0x0000000d001d7210 */ /* 0x000fc60007f1e0ff */
[----:B------:R-:W-:Y:S01]  /*18a0*/  FFMA R18, R9, R24, R18 ;  /* 0x0000001809127223 */ /* 0x000fe20000000012 */
[----:B------:R-:W-:Y:S02]  /*18b0*/  LEA.HI.X.SX32 R24, R13, R16, 0x1, P0 ;  /* 0x000000100d187211 */ /* 0x000fe400000f0eff */
[----:B------:R-:W-:-:S04]  /*18c0*/  LEA R28, P0, R29, UR10, 0x1 ;  /* 0x0000000a1d1c7c11 */ /* 0x000fc8000f8008ff */
[----:B------:R-:W-:-:S05]  /*18d0*/  LEA.HI.X R29, R29, UR11, R24, 0x1, P0 ;  /* 0x0000000b1d1d7c11 */ /* 0x000fca00080f0c18 */
[----:B------:R-:W2:Y:S01]  /*18e0*/  LDG.E.U16.CONSTANT R28, desc[UR6][R28.64] ;  /* 0x000000061c1c7981 */ /* 0x000ea2000c1e9500 */
[----:B------:R-:W-:-:S04]  /*18f0*/  IADD3 R9, P0, PT, R0, R15, RZ ;  /* 0x0000000f00097210 */ /* 0x000fc80007f1e0ff */
[----:B------:R-:W-:Y:S02]  /*1900*/  LEA.HI.X.SX32 R24, R15, R16, 0x1, P0 ;  /* 0x000000100f187211 */ /* 0x000fe400000f0eff */
[----:B------:R-:W-:-:S04]  /*1910*/  LEA R8, P0, R9, UR10, 0x1 ;  /* 0x0000000a09087c11 */ /* 0x000fc8000f8008ff */
[----:B------:R-:W-:-:S05]  /*1920*/  LEA.HI.X R9, R9, UR11, R24, 0x1, P0 ;  /* 0x0000000b09097c11 */ /* 0x000fca00080f0c18 */
[----:B------:R-:W3:Y:S01]  /*1930*/  LDG.E.U16.CONSTANT R8, desc[UR6][R8.64] ;  /* 0x0000000608087981 */ /* 0x000ee2000c1e9500 */
[----:B------:R-:W-:Y:S01]  /*1940*/  IADD3 R24, P0, PT, R0, R17, RZ ;  /* 0x0000001100187210 */ /* 0x000fe20007f1e0ff */
[----:B--2---:R-:W-:-:S04]  /*1950*/  IMAD.U32 R27, R28, 0x10000, RZ ;  /* 0x000100001c1b7824 */ /* 0x004fc800078e00ff */
[----:B------:R-:W-:Y:S01]  /*1960*/  FFMA R10, R10, R27, R18 ;  /* 0x0000001b0a0a7223 */ /* 0x000fe20000000012 */
[----:B------:R-:W-:Y:S02]  /*1970*/  LEA.HI.X.SX32 R27, R17, R16, 0x1, P0 ;  /* 0x00000010111b7211 */ /* 0x000fe400000f0eff */
[----:B------:R-:W-:-:S04]  /*1980*/  LEA R26, P0, R24, UR10, 0x1 ;  /* 0x0000000a181a7c11 */ /* 0x000fc8000f8008ff */
[----:B------:R-:W-:Y:S02]  /*1990*/  LEA.HI.X R27, R24, UR11, R27, 0x1, P0 ;  /* 0x0000000b181b7c11 */ /* 0x000fe400080f0c1b */
[----:B------:R-:W-:-:S03]  /*19a0*/  IADD3 R18, P0, PT, R0, R19, RZ ;  /* 0x0000001300127210 */ /* 0x000fc60007f1e0ff */
[----:B------:R-:W2:Y:S01]  /*19b0*/  LDG.E.U16.CONSTANT R26, desc[UR6][R26.64] ;  /* 0x000000061a1a7981 */ /* 0x000ea2000c1e9500 */
[----:B------:R-:W-:Y:S02]  /*19c0*/  LEA.HI.X.SX32 R29, R19, R16, 0x1, P0 ;  /* 0x00000010131d7211 */ /* 0x000fe400000f0eff */
[----:B------:R-:W-:-:S04]  /*19d0*/  LEA R28, P0, R18, UR10, 0x1 ;  /* 0x0000000a121c7c11 */ /* 0x000fc8000f8008ff */
[----:B------:R-:W-:-:S05]  /*19e0*/  LEA.HI.X R29, R18, UR11, R29, 0x1, P0 ;  /* 0x0000000b121d7c11 */ /* 0x000fca00080f0c1d */
[----:B------:R-:W4:Y:S01]  /*19f0*/  LDG.E.U16.CONSTANT R28, desc[UR6][R28.64] ;  /* 0x000000061c1c7981 */ /* 0x000f22000c1e9500 */
[----:B---3--:R-:W-:-:S04]  /*1a00*/  IMAD.U32 R8, R8, 0x10000, RZ ;  /* 0x0001000008087824 */ /* 0x008fc800078e00ff */
[----:B------:R-:W-:Y:S02]  /*1a10*/  FFMA R18, R11, R8, R10 ;  /* 0x000000080b127223 */ /* 0x000fe4000000000a */
[----:B------:R-:W0:Y:S01]  /*1a20*/  LDS.128 R8, [R12] ;  /* 0x000000000c087984 */ /* 0x000e220000000c00 */
[----:B--2---:R-:W-:-:S04]  /*1a30*/  IMAD.U32 R24, R26, 0x10000, RZ ;  /* 0x000100001a187824 */ /* 0x004fc800078e00ff */
[----:B0-----:R-:W-:Y:S01]  /*1a40*/  FFMA R18, R8, R24, R18 ;  /* 0x0000001808127223 */ /* 0x001fe20000000012 */
[----:B------:R-:W-:-:S04]  /*1a50*/  IADD3 R8, P0, PT, R0, R21, RZ ;  /* 0x0000001500087210 */ /* 0x000fc80007f1e0ff */
[----:B------:R-:W-:Y:S01]  /*1a60*/  LEA.HI.X.SX32 R27, R21, R16, 0x1, P0 ;  /* 0x00000010151b7211 */ /* 0x000fe200000f0eff */
[----:B----4-:R-:W-:Y:S01]  /*1a70*/  IMAD.U32 R24, R28, 0x10000, RZ ;  /* 0x000100001c187824 */ /* 0x010fe200078e00ff */
[----:B------:R-:W-:-:S03]  /*1a80*/  LEA R26, P0, R8, UR10, 0x1 ;  /* 0x0000000a081a7c11 */ /* 0x000fc6000f8008ff */
[----:B------:R-:W-:Y:S01]  /*1a90*/  FFMA R18, R9, R24, R18 ;  /* 0x0000001809127223 */ /* 0x000fe20000000012 */
[----:B------:R-:W-:Y:S02]  /*1aa0*/  IADD3 R9, P1, PT, R0, R23, RZ ;  /* 0x0000001700097210 */ /* 0x000fe40007f3e0ff */
[----:B------:R-:W-:Y:S02]  /*1ab0*/  LEA.HI.X R27, R8, UR11, R27, 0x1, P0 ;  /* 0x0000000b081b7c11 */ /* 0x000fe400080f0c1b */
[----:B------:R-:W-:Y:S02]  /*1ac0*/  LEA.HI.X.SX32 R16, R23, R16, 0x1, P1 ;  /* 0x0000001017107211 */ /* 0x000fe400008f0eff */
[C---:B------:R-:W-:Y:S01]  /*1ad0*/  LEA R8, P0, R9.reuse, UR10, 0x1 ;  /* 0x0000000a09087c11 */ /* 0x040fe2000f8008ff */
[----:B------:R-:W2:Y:S03]  /*1ae0*/  LDG.E.U16.CONSTANT R26, desc[UR6][R26.64] ;  /* 0x000000061a1a7981 */ /* 0x000ea6000c1e9500 */
[----:B------:R-:W-:-:S05]  /*1af0*/  LEA.HI.X R9, R9, UR11, R16, 0x1, P0 ;  /* 0x0000000b09097c11 */ /* 0x000fca00080f0c10 */
[----:B------:R-:W3:Y:S01]  /*1b00*/  LDG.E.U16.CONSTANT R8, desc[UR6][R8.64] ;  /* 0x0000000608087981 */ /* 0x000ee2000c1e9500 */
[----:B------:R-:W-:-:S05]  /*1b10*/  VIADD R14, R14, 0x8 ;  /* 0x000000080e0e7836 */ /* 0x000fca0000000000 */
[----:B------:R-:W-:Y:S01]  /*1b20*/  ISETP.NE.AND P0, PT, R14, RZ, PT ;  /* 0x000000ff0e00720c */ /* 0x000fe20003f05270 */
[----:B------:R-:W-:Y:S01]  /*1b30*/  VIADD R12, R12, 0x20 ;  /* 0x000000200c0c7836 */ /* 0x000fe20000000000 */
[C---:B------:R-:W-:Y:S01]  /*1b40*/  LEA R7, R6.reuse, R7, 0x3 ;  /* 0x0000000706077211 */ /* 0x040fe200078e18ff */
[C---:B------:R-:W-:Y:S02]  /*1b50*/  IMAD R13, R6.reuse, 0x8, R13 ;  /* 0x00000008060d7824 */ /* 0x040fe400078e020d */
[C---:B------:R-:W-:Y:S02]  /*1b60*/  IMAD R15, R6.reuse, 0x8, R15 ;  /* 0x00000008060f7824 */ /* 0x040fe400078e020f */
[C---:B------:R-:W-:Y:S02]  /*1b70*/  IMAD R17, R6.reuse, 0x8, R17 ;  /* 0x0000000806117824 */ /* 0x040fe400078e0211 */
[C---:B------:R-:W-:Y:S02]  /*1b80*/  IMAD R19, R6.reuse, 0x8, R19 ;  /* 0x0000000806137824 */ /* 0x040fe400078e0213 */
[----:B------:R-:W-:-:S02]  /*1b90*/  IMAD R21, R6, 0x8, R21 ;  /* 0x0000000806157824 */ /* 0x000fc400078e0215 */
[C---:B------:R-:W-:Y:S02]  /*1ba0*/  IMAD R23, R6.reuse, 0x8, R23 ;  /* 0x0000000806177824 */ /* 0x040fe400078e0217 */
[----:B------:R-:W-:Y:S02]  /*1bb0*/  IMAD R25, R6, 0x8, R25 ;  /* 0x0000000806197824 */ /* 0x000fe400078e0219 */
[----:B--2---:R-:W-:-:S04]  /*1bc0*/  IMAD.U32 R29, R26, 0x10000, RZ ;  /* 0x000100001a1d7824 */ /* 0x004fc800078e00ff */
[----:B------:R-:W-:Y:S01]  /*1bd0*/  FFMA R10, R10, R29, R18 ;  /* 0x0000001d0a0a7223 */ /* 0x000fe20000000012 */
[----:B---3--:R-:W-:-:S04]  /*1be0*/  IMAD.U32 R16, R8, 0x10000, RZ ;  /* 0x0001000008107824 */ /* 0x008fc800078e00ff */
[----:B------:R-:W-:Y:S01]  /*1bf0*/  FFMA R29, R11, R16, R10 ;  /* 0x000000100b1d7223 */ /* 0x000fe2000000000a */
[----:B------:R-:W-:Y:S06]  /*1c00*/  @P0 BRA `(.L_x_30) ;  /* 0xfffffff800e40947 */ /* 0x000fec000383ffff */
[----:B------:R-:W-:Y:S05]  /*1c10*/  BSYNC.RECONVERGENT B0 ;  /* 0x0000000000007941 */ /* 0x000fea0003800200 */
.L_x_29:
[----:B------:R-:W-:-:S07]  /*1c20*/  IMAD.MOV.U32 R10, RZ, RZ, R22 ;  /* 0x000000ffff0a7224 */ /* 0x000fce00078e0016 */
.L_x_28:
[----:B------:R-:W-:Y:S01]  /*1c30*/  ISETP.NE.AND P0, PT, R4, RZ, PT ;  /* 0x000000ff0400720c */ /* 0x000fe20003f05270 */
[----:B------:R-:W-:-:S12]  /*1c40*/  BSSY.RECONVERGENT B0, `(.L_x_31) ;  /* 0x0000064000007945 */ /* 0x000fd80003800200 */
[----:B------:R-:W-:Y:S05]  /*1c50*/  @!P0 BRA `(.L_x_32) ;  /* 0x0000000400888947 */ /* 0x000fea0003800000 */
[----:B------:R-:W-:Y:S01]  /*1c60*/  IADD3 R6, PT, PT, R4, -0x1, RZ ;  /* 0xffffffff04067810 */ /* 0x000fe20007ffe0ff */
[----:B------:R-:W-:Y:S01]  /*1c70*/  BSSY.RECONVERGENT B1, `(.L_x_33) ;  /* 0x000002f000017945 */ /* 0x000fe20003800200 */
[----:B------:R-:W-:Y:S02]  /*1c80*/  ISETP.NE.AND P0, PT, R5, RZ, PT ;  /* 0x000000ff0500720c */ /* 0x000fe40003f05270 */
[----:B------:R-:W-:Y:S02]  /*1c90*/  ISETP.GE.U32.AND P1, PT, R6, 0x3, PT ;  /* 0x000000030600780c */ /* 0x000fe40003f26070 */
[----:B------:R-:W-:-:S11]  /*1ca0*/  SHF.R.S32.HI R11, RZ, 0x1f, R0 ;  /* 0x0000001fff0b7819 */ /* 0x000fd60000011400 */
[----:B------:R-:W-:Y:S05]  /*1cb0*/  @!P1 BRA `(.L_x_34) ;  /* 0x0000000000a89947 */ /* 0x000fea0003800000 */
[----:B------:R-:W0:Y:S01]  /*1cc0*/  LDCU UR4, c[0x0][0x3a4] ;  /* 0x00007480ff0477ac */ /* 0x000e220008000800 */
[----:B------:R-:W3:Y:S01]  /*1cd0*/  LDCU.64 UR12, c[0x0][0x390] ;  /* 0x00007200ff0c77ac */ /* 0x000ee20008000a00 */
[----:B0-----:R-:W-:-:S04]  /*1ce0*/  IMAD R6, R10, UR4, R3 ;  /* 0x000000040a067c24 */ /* 0x001fc8000f8e0203 */
[----:B------:R-:W-:Y:S01]  /*1cf0*/  VIADD R7, R6, UR4 ;  /* 0x0000000406077c36 */ /* 0x000fe20008000000 */
[----:B------:R-:W-:-:S04]  /*1d00*/  IADD3 R13, P1, PT, R0, R6, RZ ;  /* 0x00000006000d7210 */ /* 0x000fc80007f3e0ff */
[----:B------:R-:W-:Y:S02]  /*1d10*/  IADD3 R9, P2, PT, R0, R7, RZ ;  /* 0x0000000700097210 */ /* 0x000fe40007f5e0ff */
[-C--:B------:R-:W-:Y:S01]  /*1d20*/  LEA.HI.X.SX32 R14, R6, R11.reuse, 0x1, P1 ;  /* 0x0000000b060e7211 */ /* 0x080fe200008f0eff */
[----:B------:R-:W-:Y:S01]  /*1d30*/  VIADD R6, R7, UR4 ;  /* 0x0000000407067c36 */ /* 0x000fe20008000000 */
[----:B---3--:R-:W-:Y:S02]  /*1d40*/  LEA R12, P1, R13, UR12, 0x1 ;  /* 0x0000000c0d0c7c11 */ /* 0x008fe4000f8208ff */
[----:B------:R-:W-:Y:S02]  /*1d50*/  LEA.HI.X.SX32 R16, R7, R11, 0x1, P2 ;  /* 0x0000000b07107211 */ /* 0x000fe400010f0eff */
[----:B--2---:R-:W-:Y:S02]  /*1d60*/  LEA R8, P2, R9, UR12, 0x1 ;  /* 0x0000000c09087c11 */ /* 0x004fe4000f8408ff */
[----:B------:R-:W-:-:S02]  /*1d70*/  IADD3 R7, P3, PT, R0, R6, RZ ;  /* 0x0000000600077210 */ /* 0x000fc40007f7e0ff */
[----:B------:R-:W-:Y:S01]  /*1d80*/  LEA.HI.X R13, R13, UR13, R14, 0x1, P1 ;  /* 0x0000000d0d0d7c11 */ /* 0x000fe200088f0c0e */
[C---:B------:R-:W-:Y:S01]  /*1d90*/  VIADD R14, R6.reuse, UR4 ;  /* 0x00000004060e7c36 */ /* 0x040fe20008000000 */
[----:B------:R-:W-:Y:S02]  /*1da0*/  LEA.HI.X R9, R9, UR13, R16, 0x1, P2 ;  /* 0x0000000d09097c11 */ /* 0x000fe400090f0c10 */
[----:B------:R-:W-:Y:S01]  /*1db0*/  LEA.HI.X.SX32 R16, R6, R11, 0x1, P3 ;  /* 0x0000000b06107211 */ /* 0x000fe200018f0eff */
[----:B------:R0:W2:Y:S01]  /*1dc0*/  LDG.E.U16.CONSTANT R18, desc[UR6][R12.64] ;  /* 0x000000060c127981 */ /* 0x0000a2000c1e9500 */
[C---:B------:R-:W-:Y:S02]  /*1dd0*/  LEA R6, P1, R7.reuse, UR12, 0x1 ;  /* 0x0000000c07067c11 */ /* 0x040fe4000f8208ff */
[----:B------:R-:W-:Y:S01]  /*1de0*/  IADD3 R15, P2, PT, R0, R14, RZ ;  /* 0x0000000e000f7210 */ /* 0x000fe20007f5e0ff */
[----:B------:R-:W3:Y:S01]  /*1df0*/  LDG.E.U16.CONSTANT R8, desc[UR6][R8.64] ;  /* 0x0000000608087981 */ /* 0x000ee2000c1e9500 */
[----:B------:R-:W-:-:S02]  /*1e00*/  LEA.HI.X R7, R7, UR13, R16, 0x1, P1 ;  /* 0x0000000d07077c11 */ /* 0x000fc400088f0c10 */
[----:B------:R-:W-:Y:S02]  /*1e10*/  LEA.HI.X.SX32 R14, R14, R11, 0x1, P2 ;  /* 0x0000000b0e0e7211 */ /* 0x000fe400010f0eff */
[C---:B------:R-:W-:Y:S01]  /*1e20*/  LEA R16, P1, R15.reuse, UR12, 0x1 ;  /* 0x0000000c0f107c11 */ /* 0x040fe2000f8208ff */
[----:B------:R-:W4:Y:S03]  /*1e30*/  LDG.E.U16.CONSTANT R6, desc[UR6][R6.64] ;  /* 0x0000000606067981 */ /* 0x000f26000c1e9500 */
[----:B------:R-:W-:-:S05]  /*1e40*/  LEA.HI.X R17, R15, UR13, R14, 0x1, P1 ;  /* 0x0000000d0f117c11 */ /* 0x000fca00088f0c0e */
[----:B------:R-:W5:Y:S01]  /*1e50*/  LDG.E.U16.CONSTANT R16, desc[UR6][R16.64] ;  /* 0x0000000610107981 */ /* 0x000f62000c1e9500 */
[----:B------:R-:W1:Y:S01]  /*1e60*/  S2UR UR5, SR_CgaCtaId ;  /* 0x00000000000579c3 */ /* 0x000e620000008800 */
[----:B------:R-:W-:Y:S02]  /*1e70*/  UMOV UR4, 0x400 ;  /* 0x0000040000047882 */ /* 0x000fe40000000000 */
[----:B------:R-:W-:-:S04]  /*1e80*/  UIADD3 UR4, UPT, UPT, UR4, 0x10, URZ ;  /* 0x0000001004047890 */ /* 0x000fc8000fffe0ff */
[----:B-1----:R-:W-:-:S06]  /*1e90*/  ULEA UR4, UR5, UR4, 0x18 ;  /* 0x0000000405047291 */ /* 0x002fcc000f8ec0ff */
[----:B------:R-:W-:-:S05]  /*1ea0*/  LEA R19, R10, UR4, 0x2 ;  /* 0x000000040a137c11 */ /* 0x000fca000f8e10ff */
[----:B0-----:R-:W0:Y:S04]  /*1eb0*/  LDS.64 R12, [R19] ;  /* 0x00000000130c7984 */ /* 0x001e280000000a00 */
[----:B------:R-:W1:Y:S01]  /*1ec0*/  LDS.64 R14, [R19+0x8] ;  /* 0x00000800130e7984 */ /* 0x000e620000000a00 */
[----:B------:R-:W-:Y:S02]  /*1ed0*/  VIADD R10, R10, 0x4 ;  /* 0x000000040a0a7836 */ /* 0x000fe40000000000 */
[----:B--2---:R-:W-:Y:S02]  /*1ee0*/  IMAD.U32 R18, R18, 0x10000, RZ ;  /* 0x0001000012127824 */ /* 0x004fe400078e00ff */
[----:B---3--:R-:W-:Y:S02]  /*1ef0*/  IMAD.U32 R9, R8, 0x10000, RZ ;  /* 0x0001000008097824 */ /* 0x008fe400078e00ff */
[----:B0-----:R-:W-:-:S04]  /*1f00*/  FFMA R12, R12, R18, R29 ;  /* 0x000000120c0c7223 */ /* 0x001fc8000000001d */
[----:B------:R-:W-:Y:S01]  /*1f10*/  FFMA R9, R9, R13, R12 ;  /* 0x0000000d09097223 */ /* 0x000fe2000000000c */
[----:B----4-:R-:W-:-:S04]  /*1f20*/  IMAD.U32 R6, R6, 0x10000, RZ ;  /* 0x0001000006067824 */ /* 0x010fc800078e00ff */
[----:B-1----:R-:W-:Y:S01]  /*1f30*/  FFMA R6, R14, R6, R9 ;  /* 0x000000060e067223 */ /* 0x002fe20000000009 */
[----:B-----5:R-:W-:-:S04]  /*1f40*/  IMAD.U32 R29, R16, 0x10000, RZ ;  /* 0x00010000101d7824 */ /* 0x020fc800078e00ff */
[----:B------:R-:W-:-:S07]  /*1f50*/  FFMA R29, R29, R15, R6 ;  /* 0x0000000f1d1d7223 */ /* 0x000fce0000000006 */
.L_x_34:
[----:B------:R-:W-:Y:S05]  /*1f60*/  BSYNC.RECONVERGENT B1 ;  /* 0x0000000000017941 */ /* 0x000fea0003800200 */
.L_x_33:
[----:B------:R-:W-:Y:S05]  /*1f70*/  @!P0 BRA `(.L_x_32) ;  /* 0x0000000000c08947 */ /* 0x000fea0003800000 */
[----:B------:R-:W-:Y:S01]  /*1f80*/  ISETP.NE.AND P0, PT, R5, 0x1, PT ;  /* 0x000000010500780c */ /* 0x000fe20003f05270 */
[----:B------:R-:W-:-:S12]  /*1f90*/  BSSY.RECONVERGENT B1, `(.L_x_35) ;  /* 0x000001b000017945 */ /* 0x000fd80003800200 */
[----:B------:R-:W-:Y:S05]  /*1fa0*/  @!P0 BRA `(.L_x_36) ;  /* 0x0000000000648947 */ /* 0x000fea0003800000 */
[----:B------:R-:W0:Y:S01]  /*1fb0*/  LDCU UR4, c[0x0][0x3a4] ;  /* 0x00007480ff0477ac */ /* 0x000e220008000800 */
[----:B------:R-:W3:Y:S01]  /*1fc0*/  LDCU.64 UR12, c[0x0][0x390] ;  /* 0x00007200ff0c77ac */ /* 0x000ee20008000a00 */
[----:B0-----:R-:W-:-:S05]  /*1fd0*/  IMAD R6, R10, UR4, R3 ;  /* 0x000000040a067c24 */ /* 0x001fca000f8e0203 */
[----:B------:R-:W-:Y:S02]  /*1fe0*/  IADD3 R7, P0, PT, R0, R6, RZ ;  /* 0x0000000600077210 */ /* 0x000fe40007f1e0ff */
[C---:B------:R-:W-:Y:S02]  /*1ff0*/  IADD3 R9, PT, PT, R6.reuse, UR4, RZ ;  /* 0x0000000406097c10 */ /* 0x040fe4000fffe0ff */
[----:B--2---:R-:W-:Y:S02]  /*2000*/  LEA.HI.X.SX32 R8, R6, R11, 0x1, P0 ;  /* 0x0000000b06087211 */ /* 0x004fe400000f0eff */
[C---:B---3--:R-:W-:Y:S02]  /*2010*/  LEA R6, P0, R7.reuse, UR12, 0x1 ;  /* 0x0000000c07067c11 */ /* 0x048fe4000f8008ff */
[----:B------:R-:W-:Y:S02]  /*2020*/  IADD3 R12, P1, PT, R0, R9, RZ ;  /* 0x00000009000c7210 */ /* 0x000fe40007f3e0ff */
[----:B------:R-:W-:-:S02]  /*2030*/  LEA.HI.X R7, R7, UR13, R8, 0x1, P0 ;  /* 0x0000000d07077c11 */ /* 0x000fc400080f0c08 */
[----:B------:R-:W-:Y:S02]  /*2040*/  LEA.HI.X.SX32 R9, R9, R11, 0x1, P1 ;  /* 0x0000000b09097211 */ /* 0x000fe400008f0eff */
[C---:B------:R-:W-:Y:S01]  /*2050*/  LEA R8, P0, R12.reuse, UR12, 0x1 ;  /* 0x0000000c0c087c11 */ /* 0x040fe2000f8008ff */
[----:B------:R-:W2:Y:S03]  /*2060*/  LDG.E.U16.CONSTANT R6, desc[UR6][R6.64] ;  /* 0x0000000606067981 */ /* 0x000ea6000c1e9500 */
[----:B------:R-:W-:-:S05]  /*2070*/  LEA.HI.X R9, R12, UR13, R9, 0x1, P0 ;  /* 0x0000000d0c097c11 */ /* 0x000fca00080f0c09 */
[----:B------:R-:W3:Y:S01]  /*2080*/  LDG.E.U16.CONSTANT R8, desc[UR6][R8.64] ;  /* 0x0000000608087981 */ /* 0x000ee2000c1e9500 */
[----:B------:R-:W0:Y:S01]  /*2090*/  S2UR UR5, SR_CgaCtaId ;  /* 0x00000000000579c3 */ /* 0x000e220000008800 */
[----:B------:R-:W-:Y:S02]  /*20a0*/  UMOV UR4, 0x400 ;  /* 0x0000040000047882 */ /* 0x000fe40000000000 */
[----:B------:R-:W-:-:S04]  /*20b0*/  UIADD3 UR4, UPT, UPT, UR4, 0x10, URZ ;  /* 0x0000001004047890 */ /* 0x000fc8000fffe0ff */
[----:B0-----:R-:W-:-:S06]  /*20c0*/  ULEA UR4, UR5, UR4, 0x18 ;  /* 0x0000000405047291 */ /* 0x001fcc000f8ec0ff */
[----:B------:R-:W-:-:S06]  /*20d0*/  LEA R12, R10, UR4, 0x2 ;  /* 0x000000040a0c7c11 */ /* 0x000fcc000f8e10ff */
[----:B------:R-:W0:Y:S01]  /*20e0*/  LDS.64 R12, [R12] ;  /* 0x000000000c0c7984 */ /* 0x000e220000000a00 */
[----:B------:R-:W-:Y:S02]  /*20f0*/  VIADD R10, R10, 0x2 ;  /* 0x000000020a0a7836 */ /* 0x000fe40000000000 */
[----:B--2---:R-:W-:-:S04]  /*2100*/  IMAD.U32 R14, R6, 0x10000, RZ ;  /* 0x00010000060e7824 */ /* 0x004fc800078e00ff */
[----:B0-----:R-:W-:Y:S01]  /*2110*/  FFMA R14, R12, R14, R29 ;  /* 0x0000000e0c0e7223 */ /* 0x001fe2000000001d */
[----:B---3--:R-:W-:-:S04]  /*2120*/  IMAD.U32 R15, R8, 0x10000, RZ ;  /* 0x00010000080f7824 */ /* 0x008fc800078e00ff */
[----:B------:R-:W-:-:S07]  /*2130*/  FFMA R29, R15, R13, R14 ;  /* 0x0000000d0f1d7223 */ /* 0x000fce000000000e */
.L_x_36:
[----:B------:R-:W-:Y:S05]  /*2140*/  BSYNC.RECONVERGENT B1 ;  /* 0x0000000000017941 */ /* 0x000fea0003800200 */
.L_x_35:
[----:B------:R-:W0:Y:S02]  /*2150*/  LDCU UR4, c[0x0][0x3a0] ;  /* 0x00007400ff0477ac */ /* 0x000e240008000800 */
[----:B0-----:R-:W-:-:S09]  /*2160*/  ULOP3.LUT UP0, URZ, UR4, 0x1, URZ, 0xc0, !UPT ;  /* 0x0000000104ff7892 */ /* 0x001fd2000f80c0ff */
[----:B------:R-:W-:Y:S05]  /*2170*/  BRA.U !UP0, `(.L_x_32) ;  /* 0x0000000108407547 */ /* 0x000fea000b800000 */
[----:B------:R-:W0:Y:S01]  /*2180*/  LDCU UR4, c[0x0][0x3a4] ;  /* 0x00007480ff0477ac */ /* 0x000e220008000800 */
[----:B------:R-:W3:Y:S01]  /*2190*/  LDCU.64 UR12, c[0x0][0x390] ;  /* 0x00007200ff0c77ac */ /* 0x000ee20008000a00 */
[----:B0-----:R-:W-:-:S05]  /*21a0*/  IMAD R6, R10, UR4, R3 ;  /* 0x000000040a067c24 */ /* 0x001fca000f8e0203 */
[----:B------:R-:W-:-:S04]  /*21b0*/  IADD3 R7, P0, PT, R0, R6, RZ ;  /* 0x0000000600077210 */ /* 0x000fc80007f1e0ff */
[----:B--2---:R-:W-:Y:S02]  /*21c0*/  LEA.HI.X.SX32 R8, R6, R11, 0x1, P0 ;  /* 0x0000000b06087211 */ /* 0x004fe400000f0eff */
[----:B---3--:R-:W-:-:S04]  /*21d0*/  LEA R6, P0, R7, UR12, 0x1 ;  /* 0x0000000c07067c11 */ /* 0x008fc8000f8008ff */
[----:B------:R-:W-:-:S05]  /*21e0*/  LEA.HI.X R7, R7, UR13, R8, 0x1, P0 ;  /* 0x0000000d07077c11 */ /* 0x000fca00080f0c08 */
[----:B------:R-:W2:Y:S01]  /*21f0*/  LDG.E.U16.CONSTANT R6, desc[UR6][R6.64] ;  /* 0x0000000606067981 */ /* 0x000ea2000c1e9500 */
[----:B------:R-:W0:Y:S01]  /*2200*/  S2UR UR5, SR_CgaCtaId ;  /* 0x00000000000579c3 */ /* 0x000e220000008800 */
[----:B------:R-:W-:Y:S02]  /*2210*/  UMOV UR4, 0x400 ;  /* 0x0000040000047882 */ /* 0x000fe40000000000 */
[----:B------:R-:W-:-:S04]  /*2220*/  UIADD3 UR4, UPT, UPT, UR4, 0x10, URZ ;  /* 0x0000001004047890 */ /* 0x000fc8000fffe0ff */
[----:B0-----:R-:W-:-:S06]  /*2230*/  ULEA UR4, UR5, UR4, 0x18 ;  /* 0x0000000405047291 */ /* 0x001fcc000f8ec0ff */
[----:B------:R-:W-:-:S06]  /*2240*/  LEA R8, R10, UR4, 0x2 ;  /* 0x000000040a087c11 */ /* 0x000fcc000f8e10ff */
[----:B------:R-:W0:Y:S01]  /*2250*/  LDS R8, [R8] ;  /* 0x0000000008087984 */ /* 0x000e220000000800 */
[----:B--2---:R-:W-:-:S04]  /*2260*/  IMAD.U32 R9, R6, 0x10000, RZ ;  /* 0x0001000006097824 */ /* 0x004fc800078e00ff */
[----:B0-----:R-:W-:-:S07]  /*2270*/  FFMA R29, R8, R9, R29 ;  /* 0x00000009081d7223 */ /* 0x001fce000000001d */
.L_x_32:
[----:B------:R-:W-:Y:S05]  /*2280*/  BSYNC.RECONVERGENT B0 ;  /* 0x0000000000007941 */ /* 0x000fea0003800200 */
.L_x_31:
[----:B------:R-:W0:Y:S01]  /*2290*/  LDCU.64 UR4, c[0x0][0x398] ;  /* 0x00007300ff0477ac */ /* 0x000e220008000a00 */
[C---:B------:R-:W-:Y:S02]  /*22a0*/  IADD3 R7, P0, PT, R3.reuse, R2, RZ ;  /* 0x0000000203077210 */ /* 0x040fe40007f1e0ff */
[----:B------:R-:W-:Y:S02]  /*22b0*/  F2FP.BF16.F32.PACK_AB R29, RZ, R29 ;  /* 0x0000001dff1d723e */ /* 0x000fe400000010ff */
[C---:B--2---:R-:W-:Y:S01]  /*22c0*/  LEA.HI.X.SX32 R8, R3.reuse, R20, 0x1, P0 ;  /* 0x0000001403087211 */ /* 0x044fe200000f0eff */
[----:B------:R-:W-:Y:S01]  /*22d0*/  VIADD R3, R3, UR8 ;  /* 0x0000000803037c36 */ /* 0x000fe20008000000 */
[C---:B0-----:R-:W-:Y:S01]  /*22e0*/  LEA R6, P0, R7.reuse, UR4, 0x1 ;  /* 0x0000000407067c11 */ /* 0x041fe2000f8008ff */
[----:B------:R-:W0:Y:S03]  /*22f0*/  LDCU UR4, c[0x0][0x3a4] ;  /* 0x00007480ff0477ac */ /* 0x000e260008000800 */
[----:B------:R-:W-:-:S05]  /*2300*/  LEA.HI.X R7, R7, UR5, R8, 0x1, P0 ;  /* 0x0000000507077c11 */ /* 0x000fca00080f0c08 */
[----:B------:R3:W-:Y:S01]  /*2310*/  STG.E.U16 desc[UR6][R6.64], R29 ;  /* 0x0000001d06007986 */ /* 0x0007e2000c101506 */
[----:B0-----:R-:W-:-:S13]  /*2320*/  ISETP.GE.AND P0, PT, R3, UR4, PT ;  /* 0x0000000403007c0c */ /* 0x001fda000bf06270 */
[----:B---3--:R-:W-:Y:S05]  /*2330*/  @!P0 BRA `(.L_x_37) ;  /* 0xfffffff000bc8947 */ /* 0x008fea000383ffff */
[----:B------:R-:W-:Y:S05]  /*2340*/  EXIT ;  /* 0x000000000000794d */ /* 0x000fea0003800000 */
        .weak           $__internal_0_$__cuda_sm20_rcp_rn_f32_slowpath
        .type           $__internal_0_$__cuda_sm20_rcp_rn_f32_slowpath,@function
        .size           $__internal_0_$__cuda_sm20_rcp_rn_f32_slowpath,(.L_x_42 - $__internal_0_$__cuda_sm20_rcp_rn_f32_slowpath)
$__internal_0_$__cuda_sm20_rcp_rn_f32_slowpath:
[----:B------:R-:W-:-:S05]  /*2350*/  IMAD.SHL.U32 R7, R4, 0x2, RZ ;  /* 0x0000000204077824 */ /* 0x000fca00078e00ff */
[----:B------:R-:W-:-:S04]  /*2360*/  SHF.R.U32.HI R7, RZ, 0x18, R7 ;  /* 0x00000018ff077819 */ /* 0x000fc80000011607 */
[----:B------:R-:W-:-:S13]  /*2370*/  ISETP.NE.U32.AND P0, PT, R7, RZ, PT ;  /* 0x000000ff0700720c */ /* 0x000fda0003f05070 */
[----:B------:R-:W-:Y:S05]  /*2380*/  @P0 BRA `(.L_x_38) ;  /* 0x00000000002c0947 */ /* 0x000fea0003800000 */
[----:B------:R-:W-:-:S05]  /*2390*/  IMAD.SHL.U32 R7, R4, 0x2, RZ ;  /* 0x0000000204077824 */ /* 0x000fca00078e00ff */
[----:B------:R-:W-:-:S13]  /*23a0*/  ISETP.NE.AND P0, PT, R7, RZ, PT ;  /* 0x000000ff0700720c */ /* 0x000fda0003f05270 */
[----:B------:R2:W3:Y:S01]  /*23b0*/  @!P0 MUFU.RCP R7, R4 ;  /* 0x0000000400078308 */ /* 0x0004e20000001000 */
[----:B------:R-:W-:Y:S05]  /*23c0*/  @!P0 BRA `(.L_x_39) ;  /* 0x0000000000a48947 */ /* 0x000fea0003800000 */
[----:B------:R-:W-:-:S04]  /*23d0*/  FFMA R8, R4, 1.84467440737095516160e+19, RZ ;  /* 0x5f80000004087823 */ /* 0x000fc800000000ff */
[----:B---3--:R-:W2:Y:S02]  /*23e0*/  MUFU.RCP R7, R8 ;  /* 0x0000000800077308 */ /* 0x008ea40000001000 */
[----:B--2---:R-:W-:-:S04]  /*23f0*/  FFMA R4, R8, R7, -1 ;  /* 0xbf80000008047423 */ /* 0x004fc80000000007 */
[----:B------:R-:W-:-:S04]  /*2400*/  FADD.FTZ R4, -R4, -RZ ;  /* 0x800000ff04047221 */ /* 0x000fc80000010100 */
[----:B------:R-:W-:-:S04]  /*2410*/  FFMA R4, R7, R4, R7 ;  /* 0x0000000407047223 */ /* 0x000fc80000000007 */
[----:B------:R-:W-:Y:S01]  /*2420*/  FFMA R7, R4, 1.84467440737095516160e+19, RZ ;  /* 0x5f80000004077823 */ /* 0x000fe200000000ff */
[----:B------:R-:W-:Y:S06]  /*2430*/  BRA `(.L_x_39) ;  /* 0x0000000000887947 */ /* 0x000fec0003800000 */
.L_x_38:
[----:B------:R-:W-:-:S05]  /*2440*/  VIADD R8, R7, 0xffffff03 ;  /* 0xffffff0307087836 */ /* 0x000fca0000000000 */
[----:B------:R-:W-:-:S13]  /*2450*/  ISETP.GT.U32.AND P0, PT, R8, 0x1, PT ;  /* 0x000000010800780c */ /* 0x000fda0003f04070 */
[----:B------:R-:W-:Y:S05]  /*2460*/  @P0 BRA `(.L_x_40) ;  /* 0x0000000000780947 */ /* 0x000fea0003800000 */
[----:B------:R-:W-:Y:S02]  /*2470*/  LOP3.LUT R9, R4, 0x7fffff, RZ, 0xc0, !PT ;  /* 0x007fffff04097812 */ /* 0x000fe400078ec0ff */
[----:B------:R-:W-:Y:S02]  /*2480*/  MOV R13, 0x3 ;  /* 0x00000003000d7802 */ /* 0x000fe40000000f00 */
[----:B------:R-:W-:Y:S02]  /*2490*/  LOP3.LUT R9, R9, 0x3f800000, RZ, 0xfc, !PT ;  /* 0x3f80000009097812 */ /* 0x000fe400078efcff */
[----:B------:R-:W-:Y:S02]  /*24a0*/  SHF.L.U32 R14, R13, R8, RZ ;  /* 0x000000080d0e7219 */ /* 0x000fe400000006ff */
[----:B------:R-:W0:Y:S02]  /*24b0*/  MUFU.RCP R10, R9 ;  /* 0x00000009000a7308 */ /* 0x000e240000001000 */
[----:B0-----:R-:W-:-:S04]  /*24c0*/  FFMA R11, R9, R10, -1 ;  /* 0xbf800000090b7423 */ /* 0x001fc8000000000a */
[----:B------:R-:W-:-:S04]  /*24d0*/  FADD.FTZ R11, -R11, -RZ ;  /* 0x800000ff0b0b7221 */ /* 0x000fc80000010100 */
[CCC-:B------:R-:W-:Y:S01]  /*24e0*/  FFMA.RM R12, R10.reuse, R11.reuse, R10.reuse ;  /* 0x0000000b0a0c7223 */ /* 0x1c0fe2000000400a */
[----:B------:R-:W-:-:S04]  /*24f0*/  FFMA.RP R11, R10, R11, R10 ;  /* 0x0000000b0a0b7223 */ /* 0x000fc8000000800a */
[C---:B------:R-:W-:Y:S02]  /*2500*/  LOP3.LUT R10, R12.reuse, 0x7fffff, RZ, 0xc0, !PT ;  /* 0x007fffff0c0a7812 */ /* 0x040fe400078ec0ff */
[----:B------:R-:W-:Y:S02]  /*2510*/  FSETP.NEU.FTZ.AND P0, PT, R12, R11, PT ;  /* 0x0000000b0c00720b */ /* 0x000fe40003f1d000 */
[----:B------:R-:W-:Y:S02]  /*2520*/  LOP3.LUT R11, R10, 0x800000, RZ, 0xfc, !PT ;  /* 0x008000000a0b7812 */ /* 0x000fe400078efcff */
[----:B------:R-:W-:Y:S02]  /*2530*/  SEL R10, RZ, 0xffffffff, !P0 ;  /* 0xffffffffff0a7807 */ /* 0x000fe40004000000 */
[----:B------:R-:W-:-:S03]  /*2540*/  LOP3.LUT R9, R14, R11, RZ, 0xc0, !PT ;  /* 0x0000000b0e097212 */ /* 0x000fc600078ec0ff */
[----:B------:R-:W-:Y:S01]  /*2550*/  IMAD.MOV R10, RZ, RZ, -R10 ;  /* 0x000000ffff0a7224 */ /* 0x000fe200078e0a0a */
[----:B------:R-:W-:-:S04]  /*2560*/  SHF.R.U32.HI R9, RZ, R8, R9 ;  /* 0x00000008ff097219 */ /* 0x000fc80000011609 */
[----:B------:R-:W-:Y:S02]  /*2570*/  LOP3.LUT P1, RZ, R10, R8, R11, 0xf8, !PT ;  /* 0x000000080aff7212 */ /* 0x000fe4000782f80b */
[C---:B------:R-:W-:Y:S02]  /*2580*/  LOP3.LUT P0, RZ, R9.reuse, 0x1, RZ, 0xc0, !PT ;  /* 0x0000000109ff7812 */ /* 0x040fe4000780c0ff */
[----:B------:R-:W-:-:S04]  /*2590*/  LOP3.LUT P2, RZ, R9, 0x2, RZ, 0xc0, !PT ;  /* 0x0000000209ff7812 */ /* 0x000fc8000784c0ff */
[----:B------:R-:W-:Y:S02]  /*25a0*/  PLOP3.LUT P0, PT, P0, P1, P2, 0xe0, 0x0 ;  /* 0x000000000000781c */ /* 0x000fe40000703c20 */
[----:B------:R-:W-:Y:S02]  /*25b0*/  LOP3.LUT P1, RZ, R4, 0x7fffff, RZ, 0xc0, !PT ;  /* 0x007fffff04ff7812 */ /* 0x000fe4000782c0ff */
[----:B------:R-:W-:-:S05]  /*25c0*/  SEL R8, RZ, 0x1, !P0 ;  /* 0x00000001ff087807 */ /* 0x000fca0004000000 */
[----:B------:R-:W-:-:S05]  /*25d0*/  IMAD.MOV R8, RZ, RZ, -R8 ;  /* 0x000000ffff087224 */ /* 0x000fca00078e0a08 */
[----:B------:R-:W-:Y:S01]  /*25e0*/  ISETP.GE.AND P0, PT, R8, RZ, PT ;  /* 0x000000ff0800720c */ /* 0x000fe20003f06270 */
[----:B------:R-:W-:-:S05]  /*25f0*/  VIADD R8, R7, 0xffffff04 ;  /* 0xffffff0407087836 */ /* 0x000fca0000000000 */
[----:B------:R-:W-:-:S07]  /*2600*/  SHF.R.U32.HI R7, RZ, R8, R11 ;  /* 0x00000008ff077219 */ /* 0x000fce000001160b */
[----:B------:R-:W-:-:S04]  /*2610*/  @!P0 VIADD R7, R7, 0x1 ;  /* 0x0000000107078836 */ /* 0x000fc80000000000 */
[----:B------:R-:W-:-:S05]  /*2620*/  @!P1 IMAD.SHL.U32 R7, R7, 0x2, RZ ;  /* 0x0000000207079824 */ /* 0x000fca00078e00ff */
[----:B------:R-:W-:Y:S01]  /*2630*/  LOP3.LUT R7, R7, 0x80000000, R4, 0xf8, !PT ;  /* 0x8000000007077812 */ /* 0x000fe200078ef804 */
[----:B------:R-:W-:Y:S06]  /*2640*/  BRA `(.L_x_39) ;  /* 0x0000000000047947 */ /* 0x000fec0003800000 */
.L_x_40:
[----:B------:R0:W1:Y:S02]  /*2650*/  MUFU.RCP R7, R4 ;  /* 0x0000000400077308 */ /* 0x0000640000001000 */
.L_x_39:
[----:B0123--:R-:W-:Y:S02]  /*2660*/  IMAD.MOV.U32 R4, RZ, RZ, R7 ;  /* 0x000000ffff047224 */ /* 0x00ffe400078e0007 */
[----:B------:R-:W-:-:S04]  /*2670*/  IMAD.MOV.U32 R7, RZ, RZ, 0x0 ;  /* 0x00000000ff077424 */ /* 0x000fc800078e00ff */
[----:B------:R-:W-:Y:S05]  /*2680*/  RET.REL.NODEC R6 `(_Z21attention_bf16_kernelPK13__nv_bfloat16S1_S1_PS_iif) ;  /* 0xffffffd8065c7950 */ /* 0x000fea0003c3ffff */
.L_x_41:
[----:B------:R-:W-:-:S00]  /*2690*/  BRA `(.L_x_41) ;  /* 0xfffffffc00fc7947 */ /* 0x000fc0000383ffff */
[----:B------:R-:W-:-:S00]  /*26a0*/  NOP ;  /* 0x0000000000007918 */ /* 0x000fc00000000000 */
        /* <DEDUP_REMOVED lines=13> */
.L_x_42:


//--------------------- .nv.shared._Z21attention_bf16_kernelPK13__nv_bfloat16S1_S1_PS_iif --------------------------
	.section	.nv.shared._Z21attention_bf16_kernelPK13__nv_bfloat16S1_S1_PS_iif,"aw",@nobits
	.sectionflags	@""
	.align	16
.nv.shared._Z21attention_bf16_kernelPK13__nv_bfloat16S1_S1_PS_iif:
	.zero		1040


//--------------------- .nv.shared.reserved.0     --------------------------
	.section	.nv.shared.reserved.0,"aw",@nobits
	.weak		__nv_reservedSMEM_offset_0_alias
	.size		__nv_reservedSMEM_offset_0_alias, 0, 64
	.other		__nv_reservedSMEM_offset_0_alias,@"STO_CUDA_RESERVED_SHARED STV_DEFAULT"
__nv_reservedSMEM_offset_0_alias:
	.zero		0
	.zero		64


//--------------------- .nv.constant0._Z21attention_bf16_kernelPK13__nv_bfloat16S1_S1_PS_iif --------------------------
	.section	.nv.constant0._Z21attention_bf16_kernelPK13__nv_bfloat16S1_S1_PS_iif,"a",@progbits
	.sectionflags	@""
	.align	4
.nv.constant0._Z21attention_bf16_kernelPK13__nv_bfloat16S1_S1_PS_iif:
	.zero		940


//--------------------- SYMBOLS --------------------------

	.type		.nv.reservedSmem.offset0,@object
	.size		.nv.reservedSmem.offset0,0x4
	.type		.nv.reservedSmem.cap,@object
	.size		.nv.reservedSmem.cap,0x4
